//
// Generated by NVIDIA NVVM Compiler
//
// Compiler Build ID: CL-36424714
// Cuda compilation tools, release 13.0, V13.0.88
// Based on NVVM 20.0.0
//

.version 9.0
.target sm_100
.address_size 64

	// .globl	_Z15DataPassGBIter0PiS_S_ii
.const .align 4 .b8 Mat_device[20736];

.visible .entry _Z15DataPassGBIter0PiS_S_ii(
	.param .u64 .ptr .align 1 _Z15DataPassGBIter0PiS_S_ii_param_0,
	.param .u64 .ptr .align 1 _Z15DataPassGBIter0PiS_S_ii_param_1,
	.param .u64 .ptr .align 1 _Z15DataPassGBIter0PiS_S_ii_param_2,
	.param .u32 _Z15DataPassGBIter0PiS_S_ii_param_3,
	.param .u32 _Z15DataPassGBIter0PiS_S_ii_param_4
)
{
	.reg .pred 	%p<11>;
	.reg .b32 	%r<86>;
	.reg .b64 	%rd<76>;

	ld.param.u64 	%rd6, [_Z15DataPassGBIter0PiS_S_ii_param_0];
	ld.param.u64 	%rd5, [_Z15DataPassGBIter0PiS_S_ii_param_1];
	ld.param.u64 	%rd7, [_Z15DataPassGBIter0PiS_S_ii_param_2];
	ld.param.u32 	%r28, [_Z15DataPassGBIter0PiS_S_ii_param_3];
	ld.param.u32 	%r29, [_Z15DataPassGBIter0PiS_S_ii_param_4];
	cvta.to.global.u64 	%rd1, %rd6;
	cvta.to.global.u64 	%rd2, %rd7;
	mov.u32 	%r30, %tid.x;
	mov.u32 	%r31, %ctaid.x;
	mov.u32 	%r32, %ntid.x;
	mad.lo.s32 	%r1, %r31, %r32, %r30;
	setp.ge.s32 	%p1, %r1, %r28;
	@%p1 bra 	$L__BB0_14;
	div.s32 	%r2, %r29, %r28;
	setp.lt.s32 	%p2, %r2, 1;
	@%p2 bra 	$L__BB0_14;
	cvta.to.global.u64 	%rd8, %rd5;
	mul.wide.s32 	%rd9, %r1, 4;
	add.s64 	%rd3, %rd8, %rd9;
	mul.lo.s32 	%r3, %r2, %r1;
	and.b32  	%r4, %r2, 15;
	setp.lt.u32 	%p3, %r2, 16;
	mov.b32 	%r82, 0;
	@%p3 bra 	$L__BB0_5;
	and.b32  	%r82, %r2, 2147483632;
	ld.global.u32 	%r80, [%rd3];
	neg.s32 	%r79, %r82;
	add.s64 	%rd4, %rd2, 32;
	mov.u32 	%r78, %r3;
$L__BB0_4:
	.pragma "nounroll";
	mul.wide.s32 	%rd10, %r78, 4;
	add.s64 	%rd11, %rd4, %rd10;
	ld.global.u32 	%r34, [%rd11+-32];
	mul.wide.s32 	%rd12, %r34, 4;
	add.s64 	%rd13, %rd1, %rd12;
	st.global.u32 	[%rd13], %r80;
	ld.global.u32 	%r35, [%rd3];
	ld.global.u32 	%r36, [%rd11+-28];
	mul.wide.s32 	%rd14, %r36, 4;
	add.s64 	%rd15, %rd1, %rd14;
	st.global.u32 	[%rd15], %r35;
	ld.global.u32 	%r37, [%rd11+-24];
	mul.wide.s32 	%rd16, %r37, 4;
	add.s64 	%rd17, %rd1, %rd16;
	st.global.u32 	[%rd17], %r35;
	ld.global.u32 	%r38, [%rd3];
	ld.global.u32 	%r39, [%rd11+-20];
	mul.wide.s32 	%rd18, %r39, 4;
	add.s64 	%rd19, %rd1, %rd18;
	st.global.u32 	[%rd19], %r38;
	ld.global.u32 	%r40, [%rd11+-16];
	mul.wide.s32 	%rd20, %r40, 4;
	add.s64 	%rd21, %rd1, %rd20;
	st.global.u32 	[%rd21], %r38;
	ld.global.u32 	%r41, [%rd3];
	ld.global.u32 	%r42, [%rd11+-12];
	mul.wide.s32 	%rd22, %r42, 4;
	add.s64 	%rd23, %rd1, %rd22;
	st.global.u32 	[%rd23], %r41;
	ld.global.u32 	%r43, [%rd11+-8];
	mul.wide.s32 	%rd24, %r43, 4;
	add.s64 	%rd25, %rd1, %rd24;
	st.global.u32 	[%rd25], %r41;
	ld.global.u32 	%r44, [%rd3];
	ld.global.u32 	%r45, [%rd11+-4];
	mul.wide.s32 	%rd26, %r45, 4;
	add.s64 	%rd27, %rd1, %rd26;
	st.global.u32 	[%rd27], %r44;
	ld.global.u32 	%r46, [%rd11];
	mul.wide.s32 	%rd28, %r46, 4;
	add.s64 	%rd29, %rd1, %rd28;
	st.global.u32 	[%rd29], %r44;
	ld.global.u32 	%r47, [%rd3];
	ld.global.u32 	%r48, [%rd11+4];
	mul.wide.s32 	%rd30, %r48, 4;
	add.s64 	%rd31, %rd1, %rd30;
	st.global.u32 	[%rd31], %r47;
	ld.global.u32 	%r49, [%rd11+8];
	mul.wide.s32 	%rd32, %r49, 4;
	add.s64 	%rd33, %rd1, %rd32;
	st.global.u32 	[%rd33], %r47;
	ld.global.u32 	%r50, [%rd3];
	ld.global.u32 	%r51, [%rd11+12];
	mul.wide.s32 	%rd34, %r51, 4;
	add.s64 	%rd35, %rd1, %rd34;
	st.global.u32 	[%rd35], %r50;
	ld.global.u32 	%r52, [%rd11+16];
	mul.wide.s32 	%rd36, %r52, 4;
	add.s64 	%rd37, %rd1, %rd36;
	st.global.u32 	[%rd37], %r50;
	ld.global.u32 	%r53, [%rd3];
	ld.global.u32 	%r54, [%rd11+20];
	mul.wide.s32 	%rd38, %r54, 4;
	add.s64 	%rd39, %rd1, %rd38;
	st.global.u32 	[%rd39], %r53;
	ld.global.u32 	%r55, [%rd11+24];
	mul.wide.s32 	%rd40, %r55, 4;
	add.s64 	%rd41, %rd1, %rd40;
	st.global.u32 	[%rd41], %r53;
	ld.global.u32 	%r80, [%rd3];
	ld.global.u32 	%r56, [%rd11+28];
	mul.wide.s32 	%rd42, %r56, 4;
	add.s64 	%rd43, %rd1, %rd42;
	st.global.u32 	[%rd43], %r80;
	add.s32 	%r79, %r79, 16;
	add.s32 	%r78, %r78, 16;
	setp.ne.s32 	%p4, %r79, 0;
	@%p4 bra 	$L__BB0_4;
$L__BB0_5:
	setp.eq.s32 	%p5, %r4, 0;
	@%p5 bra 	$L__BB0_14;
	and.b32  	%r15, %r2, 7;
	setp.lt.u32 	%p6, %r4, 8;
	@%p6 bra 	$L__BB0_8;
	ld.global.u32 	%r57, [%rd3];
	add.s32 	%r58, %r3, %r82;
	mul.wide.s32 	%rd44, %r58, 4;
	add.s64 	%rd45, %rd2, %rd44;
	ld.global.u32 	%r59, [%rd45];
	mul.wide.s32 	%rd46, %r59, 4;
	add.s64 	%rd47, %rd1, %rd46;
	st.global.u32 	[%rd47], %r57;
	ld.global.u32 	%r60, [%rd45+4];
	mul.wide.s32 	%rd48, %r60, 4;
	add.s64 	%rd49, %rd1, %rd48;
	st.global.u32 	[%rd49], %r57;
	ld.global.u32 	%r61, [%rd3];
	ld.global.u32 	%r62, [%rd45+8];
	mul.wide.s32 	%rd50, %r62, 4;
	add.s64 	%rd51, %rd1, %rd50;
	st.global.u32 	[%rd51], %r61;
	ld.global.u32 	%r63, [%rd45+12];
	mul.wide.s32 	%rd52, %r63, 4;
	add.s64 	%rd53, %rd1, %rd52;
	st.global.u32 	[%rd53], %r61;
	ld.global.u32 	%r64, [%rd3];
	ld.global.u32 	%r65, [%rd45+16];
	mul.wide.s32 	%rd54, %r65, 4;
	add.s64 	%rd55, %rd1, %rd54;
	st.global.u32 	[%rd55], %r64;
	ld.global.u32 	%r66, [%rd45+20];
	mul.wide.s32 	%rd56, %r66, 4;
	add.s64 	%rd57, %rd1, %rd56;
	st.global.u32 	[%rd57], %r64;
	ld.global.u32 	%r67, [%rd3];
	ld.global.u32 	%r68, [%rd45+24];
	mul.wide.s32 	%rd58, %r68, 4;
	add.s64 	%rd59, %rd1, %rd58;
	st.global.u32 	[%rd59], %r67;
	ld.global.u32 	%r69, [%rd45+28];
	mul.wide.s32 	%rd60, %r69, 4;
	add.s64 	%rd61, %rd1, %rd60;
	st.global.u32 	[%rd61], %r67;
	add.s32 	%r82, %r82, 8;
$L__BB0_8:
	setp.eq.s32 	%p7, %r15, 0;
	@%p7 bra 	$L__BB0_14;
	and.b32  	%r18, %r2, 3;
	setp.lt.u32 	%p8, %r15, 4;
	@%p8 bra 	$L__BB0_11;
	ld.global.u32 	%r70, [%rd3];
	add.s32 	%r71, %r3, %r82;
	mul.wide.s32 	%rd62, %r71, 4;
	add.s64 	%rd63, %rd2, %rd62;
	ld.global.u32 	%r72, [%rd63];
	mul.wide.s32 	%rd64, %r72, 4;
	add.s64 	%rd65, %rd1, %rd64;
	st.global.u32 	[%rd65], %r70;
	ld.global.u32 	%r73, [%rd63+4];
	mul.wide.s32 	%rd66, %r73, 4;
	add.s64 	%rd67, %rd1, %rd66;
	st.global.u32 	[%rd67], %r70;
	ld.global.u32 	%r74, [%rd3];
	ld.global.u32 	%r75, [%rd63+8];
	mul.wide.s32 	%rd68, %r75, 4;
	add.s64 	%rd69, %rd1, %rd68;
	st.global.u32 	[%rd69], %r74;
	ld.global.u32 	%r76, [%rd63+12];
	mul.wide.s32 	%rd70, %r76, 4;
	add.s64 	%rd71, %rd1, %rd70;
	st.global.u32 	[%rd71], %r74;
	add.s32 	%r82, %r82, 4;
$L__BB0_11:
	setp.eq.s32 	%p9, %r18, 0;
	@%p9 bra 	$L__BB0_14;
	ld.global.u32 	%r21, [%rd3];
	add.s32 	%r85, %r82, %r3;
	neg.s32 	%r84, %r18;
$L__BB0_13:
	.pragma "nounroll";
	mul.wide.s32 	%rd72, %r85, 4;
	add.s64 	%rd73, %rd2, %rd72;
	ld.global.u32 	%r77, [%rd73];
	mul.wide.s32 	%rd74, %r77, 4;
	add.s64 	%rd75, %rd1, %rd74;
	st.global.u32 	[%rd75], %r21;
	add.s32 	%r85, %r85, 1;
	add.s32 	%r84, %r84, 1;
	setp.ne.s32 	%p10, %r84, 0;
	@%p10 bra 	$L__BB0_13;
$L__BB0_14:
	ret;

}
	// .globl	_Z10DataPassGBPiS_S_S_ii
.visible .entry _Z10DataPassGBPiS_S_S_ii(
	.param .u64 .ptr .align 1 _Z10DataPassGBPiS_S_S_ii_param_0,
	.param .u64 .ptr .align 1 _Z10DataPassGBPiS_S_S_ii_param_1,
	.param .u64 .ptr .align 1 _Z10DataPassGBPiS_S_S_ii_param_2,
	.param .u64 .ptr .align 1 _Z10DataPassGBPiS_S_S_ii_param_3,
	.param .u32 _Z10DataPassGBPiS_S_S_ii_param_4,
	.param .u32 _Z10DataPassGBPiS_S_S_ii_param_5
)
{
	.reg .pred 	%p<50>;
	.reg .b32 	%r<276>;
	.reg .b64 	%rd<132>;

	ld.param.u64 	%rd7, [_Z10DataPassGBPiS_S_S_ii_param_0];
	ld.param.u64 	%rd8, [_Z10DataPassGBPiS_S_S_ii_param_1];
	ld.param.u64 	%rd6, [_Z10DataPassGBPiS_S_S_ii_param_2];
	ld.param.u64 	%rd9, [_Z10DataPassGBPiS_S_S_ii_param_3];
	ld.param.u32 	%r54, [_Z10DataPassGBPiS_S_S_ii_param_4];
	ld.param.u32 	%r55, [_Z10DataPassGBPiS_S_S_ii_param_5];
	cvta.to.global.u64 	%rd1, %rd7;
	cvta.to.global.u64 	%rd2, %rd8;
	cvta.to.global.u64 	%rd3, %rd9;
	mov.u32 	%r56, %tid.x;
	mov.u32 	%r57, %ctaid.x;
	mov.u32 	%r58, %ntid.x;
	mad.lo.s32 	%r1, %r57, %r58, %r56;
	setp.ge.s32 	%p1, %r1, %r54;
	@%p1 bra 	$L__BB1_26;
	cvta.to.global.u64 	%rd10, %rd6;
	mul.wide.s32 	%rd11, %r1, 4;
	add.s64 	%rd12, %rd10, %rd11;
	ld.global.u32 	%r2, [%rd12];
	shl.b32 	%r59, %r2, 1;
	sub.s32 	%r267, 1, %r59;
	div.s32 	%r4, %r55, %r54;
	setp.lt.s32 	%p2, %r4, 1;
	@%p2 bra 	$L__BB1_14;
	mul.lo.s32 	%r5, %r4, %r1;
	and.b32  	%r6, %r4, 15;
	setp.lt.u32 	%p3, %r4, 16;
	mov.b32 	%r257, 0;
	@%p3 bra 	$L__BB1_5;
	and.b32  	%r257, %r4, 2147483632;
	neg.s32 	%r269, %r257;
	add.s64 	%rd4, %rd3, 32;
	mov.u32 	%r268, %r5;
$L__BB1_4:
	.pragma "nounroll";
	mul.wide.s32 	%rd13, %r268, 4;
	add.s64 	%rd14, %rd4, %rd13;
	ld.global.u32 	%r62, [%rd14+-32];
	mul.wide.s32 	%rd15, %r62, 4;
	add.s64 	%rd16, %rd2, %rd15;
	ld.global.u32 	%r63, [%rd16];
	ld.global.u32 	%r64, [%rd14+-28];
	mul.wide.s32 	%rd17, %r64, 4;
	add.s64 	%rd18, %rd2, %rd17;
	ld.global.u32 	%r65, [%rd18];
	shl.b32 	%r66, %r65, 1;
	ld.global.u32 	%r67, [%rd14+-24];
	mul.wide.s32 	%rd19, %r67, 4;
	add.s64 	%rd20, %rd2, %rd19;
	ld.global.u32 	%r68, [%rd20];
	add.s32 	%r69, %r63, %r68;
	ld.global.u32 	%r70, [%rd14+-20];
	mul.wide.s32 	%rd21, %r70, 4;
	add.s64 	%rd22, %rd2, %rd21;
	ld.global.u32 	%r71, [%rd22];
	add.s32 	%r72, %r69, %r71;
	ld.global.u32 	%r73, [%rd14+-16];
	mul.wide.s32 	%rd23, %r73, 4;
	add.s64 	%rd24, %rd2, %rd23;
	ld.global.u32 	%r74, [%rd24];
	add.s32 	%r75, %r72, %r74;
	ld.global.u32 	%r76, [%rd14+-12];
	mul.wide.s32 	%rd25, %r76, 4;
	add.s64 	%rd26, %rd2, %rd25;
	ld.global.u32 	%r77, [%rd26];
	add.s32 	%r78, %r75, %r77;
	ld.global.u32 	%r79, [%rd14+-8];
	mul.wide.s32 	%rd27, %r79, 4;
	add.s64 	%rd28, %rd2, %rd27;
	ld.global.u32 	%r80, [%rd28];
	add.s32 	%r81, %r78, %r80;
	ld.global.u32 	%r82, [%rd14+-4];
	mul.wide.s32 	%rd29, %r82, 4;
	add.s64 	%rd30, %rd2, %rd29;
	ld.global.u32 	%r83, [%rd30];
	add.s32 	%r84, %r81, %r83;
	ld.global.u32 	%r85, [%rd14];
	mul.wide.s32 	%rd31, %r85, 4;
	add.s64 	%rd32, %rd2, %rd31;
	ld.global.u32 	%r86, [%rd32];
	add.s32 	%r87, %r84, %r86;
	ld.global.u32 	%r88, [%rd14+4];
	mul.wide.s32 	%rd33, %r88, 4;
	add.s64 	%rd34, %rd2, %rd33;
	ld.global.u32 	%r89, [%rd34];
	add.s32 	%r90, %r87, %r89;
	ld.global.u32 	%r91, [%rd14+8];
	mul.wide.s32 	%rd35, %r91, 4;
	add.s64 	%rd36, %rd2, %rd35;
	ld.global.u32 	%r92, [%rd36];
	add.s32 	%r93, %r90, %r92;
	ld.global.u32 	%r94, [%rd14+12];
	mul.wide.s32 	%rd37, %r94, 4;
	add.s64 	%rd38, %rd2, %rd37;
	ld.global.u32 	%r95, [%rd38];
	add.s32 	%r96, %r93, %r95;
	ld.global.u32 	%r97, [%rd14+16];
	mul.wide.s32 	%rd39, %r97, 4;
	add.s64 	%rd40, %rd2, %rd39;
	ld.global.u32 	%r98, [%rd40];
	add.s32 	%r99, %r96, %r98;
	ld.global.u32 	%r100, [%rd14+20];
	mul.wide.s32 	%rd41, %r100, 4;
	add.s64 	%rd42, %rd2, %rd41;
	ld.global.u32 	%r101, [%rd42];
	add.s32 	%r102, %r99, %r101;
	ld.global.u32 	%r103, [%rd14+24];
	mul.wide.s32 	%rd43, %r103, 4;
	add.s64 	%rd44, %rd2, %rd43;
	ld.global.u32 	%r104, [%rd44];
	add.s32 	%r105, %r102, %r104;
	ld.global.u32 	%r106, [%rd14+28];
	mul.wide.s32 	%rd45, %r106, 4;
	add.s64 	%rd46, %rd2, %rd45;
	ld.global.u32 	%r107, [%rd46];
	add.s32 	%r108, %r105, %r107;
	shl.b32 	%r109, %r108, 1;
	add.s32 	%r110, %r109, %r66;
	sub.s32 	%r111, %r267, %r110;
	add.s32 	%r267, %r111, 16;
	add.s32 	%r269, %r269, 16;
	add.s32 	%r268, %r268, 16;
	setp.eq.s32 	%p4, %r269, 0;
	@%p4 bra 	$L__BB1_5;
	bra.uni 	$L__BB1_4;
$L__BB1_5:
	setp.eq.s32 	%p5, %r6, 0;
	@%p5 bra 	$L__BB1_14;
	and.b32  	%r12, %r4, 7;
	setp.lt.u32 	%p6, %r6, 8;
	@%p6 bra 	$L__BB1_8;
	add.s32 	%r113, %r5, %r257;
	mul.wide.s32 	%rd47, %r113, 4;
	add.s64 	%rd48, %rd3, %rd47;
	ld.global.u32 	%r114, [%rd48];
	mul.wide.s32 	%rd49, %r114, 4;
	add.s64 	%rd50, %rd2, %rd49;
	ld.global.u32 	%r115, [%rd50];
	ld.global.u32 	%r116, [%rd48+4];
	mul.wide.s32 	%rd51, %r116, 4;
	add.s64 	%rd52, %rd2, %rd51;
	ld.global.u32 	%r117, [%rd52];
	shl.b32 	%r118, %r117, 1;
	ld.global.u32 	%r119, [%rd48+8];
	mul.wide.s32 	%rd53, %r119, 4;
	add.s64 	%rd54, %rd2, %rd53;
	ld.global.u32 	%r120, [%rd54];
	add.s32 	%r121, %r115, %r120;
	ld.global.u32 	%r122, [%rd48+12];
	mul.wide.s32 	%rd55, %r122, 4;
	add.s64 	%rd56, %rd2, %rd55;
	ld.global.u32 	%r123, [%rd56];
	add.s32 	%r124, %r121, %r123;
	ld.global.u32 	%r125, [%rd48+16];
	mul.wide.s32 	%rd57, %r125, 4;
	add.s64 	%rd58, %rd2, %rd57;
	ld.global.u32 	%r126, [%rd58];
	add.s32 	%r127, %r124, %r126;
	ld.global.u32 	%r128, [%rd48+20];
	mul.wide.s32 	%rd59, %r128, 4;
	add.s64 	%rd60, %rd2, %rd59;
	ld.global.u32 	%r129, [%rd60];
	add.s32 	%r130, %r127, %r129;
	ld.global.u32 	%r131, [%rd48+24];
	mul.wide.s32 	%rd61, %r131, 4;
	add.s64 	%rd62, %rd2, %rd61;
	ld.global.u32 	%r132, [%rd62];
	add.s32 	%r133, %r130, %r132;
	ld.global.u32 	%r134, [%rd48+28];
	mul.wide.s32 	%rd63, %r134, 4;
	add.s64 	%rd64, %rd2, %rd63;
	ld.global.u32 	%r135, [%rd64];
	add.s32 	%r136, %r133, %r135;
	shl.b32 	%r137, %r136, 1;
	add.s32 	%r138, %r137, %r118;
	sub.s32 	%r139, %r267, %r138;
	add.s32 	%r267, %r139, 8;
	add.s32 	%r257, %r257, 8;
$L__BB1_8:
	setp.eq.s32 	%p7, %r12, 0;
	@%p7 bra 	$L__BB1_14;
	and.b32  	%r18, %r4, 3;
	setp.lt.u32 	%p8, %r12, 4;
	@%p8 bra 	$L__BB1_11;
	add.s32 	%r141, %r5, %r257;
	mul.wide.s32 	%rd65, %r141, 4;
	add.s64 	%rd66, %rd3, %rd65;
	ld.global.u32 	%r142, [%rd66];
	mul.wide.s32 	%rd67, %r142, 4;
	add.s64 	%rd68, %rd2, %rd67;
	ld.global.u32 	%r143, [%rd68];
	ld.global.u32 	%r144, [%rd66+4];
	mul.wide.s32 	%rd69, %r144, 4;
	add.s64 	%rd70, %rd2, %rd69;
	ld.global.u32 	%r145, [%rd70];
	shl.b32 	%r146, %r145, 1;
	ld.global.u32 	%r147, [%rd66+8];
	mul.wide.s32 	%rd71, %r147, 4;
	add.s64 	%rd72, %rd2, %rd71;
	ld.global.u32 	%r148, [%rd72];
	add.s32 	%r149, %r143, %r148;
	ld.global.u32 	%r150, [%rd66+12];
	mul.wide.s32 	%rd73, %r150, 4;
	add.s64 	%rd74, %rd2, %rd73;
	ld.global.u32 	%r151, [%rd74];
	add.s32 	%r152, %r149, %r151;
	shl.b32 	%r153, %r152, 1;
	add.s32 	%r154, %r153, %r146;
	sub.s32 	%r155, %r267, %r154;
	add.s32 	%r267, %r155, 4;
	add.s32 	%r257, %r257, 4;
$L__BB1_11:
	setp.eq.s32 	%p9, %r18, 0;
	@%p9 bra 	$L__BB1_14;
	add.s32 	%r265, %r257, %r5;
	neg.s32 	%r264, %r18;
$L__BB1_13:
	.pragma "nounroll";
	mul.wide.s32 	%rd75, %r265, 4;
	add.s64 	%rd76, %rd3, %rd75;
	ld.global.u32 	%r156, [%rd76];
	mul.wide.s32 	%rd77, %r156, 4;
	add.s64 	%rd78, %rd2, %rd77;
	ld.global.u32 	%r157, [%rd78];
	shl.b32 	%r158, %r157, 1;
	sub.s32 	%r159, %r267, %r158;
	add.s32 	%r267, %r159, 1;
	add.s32 	%r265, %r265, 1;
	add.s32 	%r264, %r264, 1;
	setp.ne.s32 	%p10, %r264, 0;
	@%p10 bra 	$L__BB1_13;
$L__BB1_14:
	setp.lt.s32 	%p11, %r4, 1;
	@%p11 bra 	$L__BB1_26;
	mul.lo.s32 	%r33, %r4, %r1;
	add.s32 	%r34, %r267, -1;
	and.b32  	%r35, %r4, 7;
	setp.lt.u32 	%p12, %r4, 8;
	mov.b32 	%r273, 0;
	@%p12 bra 	$L__BB1_18;
	and.b32  	%r273, %r4, 2147483640;
	neg.s32 	%r272, %r273;
	add.s64 	%rd5, %rd3, 16;
	mov.u32 	%r271, %r33;
$L__BB1_17:
	.pragma "nounroll";
	mul.wide.s32 	%rd79, %r271, 4;
	add.s64 	%rd80, %rd5, %rd79;
	ld.global.u32 	%r161, [%rd80+-16];
	mul.wide.s32 	%rd81, %r161, 4;
	add.s64 	%rd82, %rd2, %rd81;
	ld.global.u32 	%r162, [%rd82];
	shl.b32 	%r163, %r162, 1;
	add.s32 	%r164, %r34, %r163;
	setp.lt.s32 	%p13, %r164, 0;
	setp.gt.s32 	%p14, %r164, 0;
	selp.b32 	%r165, 0, %r2, %p14;
	selp.b32 	%r166, 1, %r165, %p13;
	add.s64 	%rd83, %rd1, %rd81;
	st.global.u32 	[%rd83], %r166;
	ld.global.u32 	%r167, [%rd80+-12];
	mul.wide.s32 	%rd84, %r167, 4;
	add.s64 	%rd85, %rd2, %rd84;
	ld.global.u32 	%r168, [%rd85];
	shl.b32 	%r169, %r168, 1;
	add.s32 	%r170, %r34, %r169;
	setp.lt.s32 	%p15, %r170, 0;
	setp.gt.s32 	%p16, %r170, 0;
	selp.b32 	%r171, 0, %r2, %p16;
	selp.b32 	%r172, 1, %r171, %p15;
	add.s64 	%rd86, %rd1, %rd84;
	st.global.u32 	[%rd86], %r172;
	ld.global.u32 	%r173, [%rd80+-8];
	mul.wide.s32 	%rd87, %r173, 4;
	add.s64 	%rd88, %rd2, %rd87;
	ld.global.u32 	%r174, [%rd88];
	shl.b32 	%r175, %r174, 1;
	add.s32 	%r176, %r34, %r175;
	setp.lt.s32 	%p17, %r176, 0;
	setp.gt.s32 	%p18, %r176, 0;
	selp.b32 	%r177, 0, %r2, %p18;
	selp.b32 	%r178, 1, %r177, %p17;
	add.s64 	%rd89, %rd1, %rd87;
	st.global.u32 	[%rd89], %r178;
	ld.global.u32 	%r179, [%rd80+-4];
	mul.wide.s32 	%rd90, %r179, 4;
	add.s64 	%rd91, %rd2, %rd90;
	ld.global.u32 	%r180, [%rd91];
	shl.b32 	%r181, %r180, 1;
	add.s32 	%r182, %r34, %r181;
	setp.lt.s32 	%p19, %r182, 0;
	setp.gt.s32 	%p20, %r182, 0;
	selp.b32 	%r183, 0, %r2, %p20;
	selp.b32 	%r184, 1, %r183, %p19;
	add.s64 	%rd92, %rd1, %rd90;
	st.global.u32 	[%rd92], %r184;
	ld.global.u32 	%r185, [%rd80];
	mul.wide.s32 	%rd93, %r185, 4;
	add.s64 	%rd94, %rd2, %rd93;
	ld.global.u32 	%r186, [%rd94];
	shl.b32 	%r187, %r186, 1;
	add.s32 	%r188, %r34, %r187;
	setp.lt.s32 	%p21, %r188, 0;
	setp.gt.s32 	%p22, %r188, 0;
	selp.b32 	%r189, 0, %r2, %p22;
	selp.b32 	%r190, 1, %r189, %p21;
	add.s64 	%rd95, %rd1, %rd93;
	st.global.u32 	[%rd95], %r190;
	ld.global.u32 	%r191, [%rd80+4];
	mul.wide.s32 	%rd96, %r191, 4;
	add.s64 	%rd97, %rd2, %rd96;
	ld.global.u32 	%r192, [%rd97];
	shl.b32 	%r193, %r192, 1;
	add.s32 	%r194, %r34, %r193;
	setp.lt.s32 	%p23, %r194, 0;
	setp.gt.s32 	%p24, %r194, 0;
	selp.b32 	%r195, 0, %r2, %p24;
	selp.b32 	%r196, 1, %r195, %p23;
	add.s64 	%rd98, %rd1, %rd96;
	st.global.u32 	[%rd98], %r196;
	ld.global.u32 	%r197, [%rd80+8];
	mul.wide.s32 	%rd99, %r197, 4;
	add.s64 	%rd100, %rd2, %rd99;
	ld.global.u32 	%r198, [%rd100];
	shl.b32 	%r199, %r198, 1;
	add.s32 	%r200, %r34, %r199;
	setp.lt.s32 	%p25, %r200, 0;
	setp.gt.s32 	%p26, %r200, 0;
	selp.b32 	%r201, 0, %r2, %p26;
	selp.b32 	%r202, 1, %r201, %p25;
	add.s64 	%rd101, %rd1, %rd99;
	st.global.u32 	[%rd101], %r202;
	ld.global.u32 	%r203, [%rd80+12];
	mul.wide.s32 	%rd102, %r203, 4;
	add.s64 	%rd103, %rd2, %rd102;
	ld.global.u32 	%r204, [%rd103];
	shl.b32 	%r205, %r204, 1;
	add.s32 	%r206, %r34, %r205;
	setp.lt.s32 	%p27, %r206, 0;
	setp.gt.s32 	%p28, %r206, 0;
	selp.b32 	%r207, 0, %r2, %p28;
	selp.b32 	%r208, 1, %r207, %p27;
	add.s64 	%rd104, %rd1, %rd102;
	st.global.u32 	[%rd104], %r208;
	add.s32 	%r272, %r272, 8;
	add.s32 	%r271, %r271, 8;
	setp.ne.s32 	%p29, %r272, 0;
	@%p29 bra 	$L__BB1_17;
$L__BB1_18:
	setp.eq.s32 	%p30, %r35, 0;
	@%p30 bra 	$L__BB1_26;
	and.b32  	%r49, %r4, 3;
	setp.lt.u32 	%p31, %r35, 4;
	@%p31 bra 	$L__BB1_21;
	add.s32 	%r209, %r273, %r33;
	mul.wide.s32 	%rd105, %r209, 4;
	add.s64 	%rd106, %rd3, %rd105;
	ld.global.u32 	%r210, [%rd106];
	mul.wide.s32 	%rd107, %r210, 4;
	add.s64 	%rd108, %rd2, %rd107;
	ld.global.u32 	%r211, [%rd108];
	shl.b32 	%r212, %r211, 1;
	add.s32 	%r213, %r34, %r212;
	setp.lt.s32 	%p32, %r213, 0;
	setp.gt.s32 	%p33, %r213, 0;
	selp.b32 	%r214, 0, %r2, %p33;
	selp.b32 	%r215, 1, %r214, %p32;
	add.s64 	%rd109, %rd1, %rd107;
	st.global.u32 	[%rd109], %r215;
	ld.global.u32 	%r216, [%rd106+4];
	mul.wide.s32 	%rd110, %r216, 4;
	add.s64 	%rd111, %rd2, %rd110;
	ld.global.u32 	%r217, [%rd111];
	shl.b32 	%r218, %r217, 1;
	add.s32 	%r219, %r34, %r218;
	setp.lt.s32 	%p34, %r219, 0;
	setp.gt.s32 	%p35, %r219, 0;
	selp.b32 	%r220, 0, %r2, %p35;
	selp.b32 	%r221, 1, %r220, %p34;
	add.s64 	%rd112, %rd1, %rd110;
	st.global.u32 	[%rd112], %r221;
	ld.global.u32 	%r222, [%rd106+8];
	mul.wide.s32 	%rd113, %r222, 4;
	add.s64 	%rd114, %rd2, %rd113;
	ld.global.u32 	%r223, [%rd114];
	shl.b32 	%r224, %r223, 1;
	add.s32 	%r225, %r34, %r224;
	setp.lt.s32 	%p36, %r225, 0;
	setp.gt.s32 	%p37, %r225, 0;
	selp.b32 	%r226, 0, %r2, %p37;
	selp.b32 	%r227, 1, %r226, %p36;
	add.s64 	%rd115, %rd1, %rd113;
	st.global.u32 	[%rd115], %r227;
	ld.global.u32 	%r228, [%rd106+12];
	mul.wide.s32 	%rd116, %r228, 4;
	add.s64 	%rd117, %rd2, %rd116;
	ld.global.u32 	%r229, [%rd117];
	shl.b32 	%r230, %r229, 1;
	add.s32 	%r231, %r34, %r230;
	setp.lt.s32 	%p38, %r231, 0;
	setp.gt.s32 	%p39, %r231, 0;
	selp.b32 	%r232, 0, %r2, %p39;
	selp.b32 	%r233, 1, %r232, %p38;
	add.s64 	%rd118, %rd1, %rd116;
	st.global.u32 	[%rd118], %r233;
	add.s32 	%r273, %r273, 4;
$L__BB1_21:
	setp.eq.s32 	%p40, %r49, 0;
	@%p40 bra 	$L__BB1_26;
	setp.eq.s32 	%p41, %r49, 1;
	@%p41 bra 	$L__BB1_24;
	add.s32 	%r234, %r273, %r33;
	mul.wide.s32 	%rd119, %r234, 4;
	add.s64 	%rd120, %rd3, %rd119;
	ld.global.u32 	%r235, [%rd120];
	mul.wide.s32 	%rd121, %r235, 4;
	add.s64 	%rd122, %rd2, %rd121;
	ld.global.u32 	%r236, [%rd122];
	shl.b32 	%r237, %r236, 1;
	add.s32 	%r238, %r34, %r237;
	setp.lt.s32 	%p42, %r238, 0;
	setp.gt.s32 	%p43, %r238, 0;
	selp.b32 	%r239, 0, %r2, %p43;
	selp.b32 	%r240, 1, %r239, %p42;
	add.s64 	%rd123, %rd1, %rd121;
	st.global.u32 	[%rd123], %r240;
	ld.global.u32 	%r241, [%rd120+4];
	mul.wide.s32 	%rd124, %r241, 4;
	add.s64 	%rd125, %rd2, %rd124;
	ld.global.u32 	%r242, [%rd125];
	shl.b32 	%r243, %r242, 1;
	add.s32 	%r244, %r34, %r243;
	setp.lt.s32 	%p44, %r244, 0;
	setp.gt.s32 	%p45, %r244, 0;
	selp.b32 	%r245, 0, %r2, %p45;
	selp.b32 	%r246, 1, %r245, %p44;
	add.s64 	%rd126, %rd1, %rd124;
	st.global.u32 	[%rd126], %r246;
	add.s32 	%r273, %r273, 2;
$L__BB1_24:
	and.b32  	%r247, %r4, 1;
	setp.eq.b32 	%p46, %r247, 1;
	not.pred 	%p47, %p46;
	@%p47 bra 	$L__BB1_26;
	add.s32 	%r248, %r273, %r33;
	mul.wide.s32 	%rd127, %r248, 4;
	add.s64 	%rd128, %rd3, %rd127;
	ld.global.u32 	%r249, [%rd128];
	mul.wide.s32 	%rd129, %r249, 4;
	add.s64 	%rd130, %rd2, %rd129;
	ld.global.u32 	%r250, [%rd130];
	shl.b32 	%r251, %r250, 1;
	add.s32 	%r252, %r34, %r251;
	setp.lt.s32 	%p48, %r252, 0;
	setp.gt.s32 	%p49, %r252, 0;
	selp.b32 	%r253, 0, %r2, %p49;
	selp.b32 	%r254, 1, %r253, %p48;
	add.s64 	%rd131, %rd1, %rd129;
	st.global.u32 	[%rd131], %r254;
$L__BB1_26:
	ret;

}
	// .globl	_Z11DataPassGB2PiS_S_S_iii
.visible .entry _Z11DataPassGB2PiS_S_S_iii(
	.param .u64 .ptr .align 1 _Z11DataPassGB2PiS_S_S_iii_param_0,
	.param .u64 .ptr .align 1 _Z11DataPassGB2PiS_S_S_iii_param_1,
	.param .u64 .ptr .align 1 _Z11DataPassGB2PiS_S_S_iii_param_2,
	.param .u64 .ptr .align 1 _Z11DataPassGB2PiS_S_S_iii_param_3,
	.param .u32 _Z11DataPassGB2PiS_S_S_iii_param_4,
	.param .u32 _Z11DataPassGB2PiS_S_S_iii_param_5,
	.param .u32 _Z11DataPassGB2PiS_S_S_iii_param_6
)
{
	.reg .pred 	%p<50>;
	.reg .b32 	%r<278>;
	.reg .b64 	%rd<132>;

	ld.param.u64 	%rd7, [_Z11DataPassGB2PiS_S_S_iii_param_0];
	ld.param.u64 	%rd8, [_Z11DataPassGB2PiS_S_S_iii_param_1];
	ld.param.u64 	%rd6, [_Z11DataPassGB2PiS_S_S_iii_param_2];
	ld.param.u64 	%rd9, [_Z11DataPassGB2PiS_S_S_iii_param_3];
	ld.param.u32 	%r54, [_Z11DataPassGB2PiS_S_S_iii_param_4];
	ld.param.u32 	%r55, [_Z11DataPassGB2PiS_S_S_iii_param_5];
	ld.param.u32 	%r56, [_Z11DataPassGB2PiS_S_S_iii_param_6];
	cvta.to.global.u64 	%rd1, %rd7;
	cvta.to.global.u64 	%rd2, %rd8;
	cvta.to.global.u64 	%rd3, %rd9;
	mov.u32 	%r57, %tid.x;
	mov.u32 	%r58, %ctaid.x;
	mov.u32 	%r59, %ntid.x;
	mad.lo.s32 	%r1, %r58, %r59, %r57;
	setp.ge.s32 	%p1, %r1, %r54;
	@%p1 bra 	$L__BB2_26;
	cvta.to.global.u64 	%rd10, %rd6;
	mul.wide.s32 	%rd11, %r1, 4;
	add.s64 	%rd12, %rd10, %rd11;
	ld.global.u32 	%r2, [%rd12];
	xor.b32  	%r60, %r2, %r56;
	shl.b32 	%r61, %r60, 1;
	sub.s32 	%r269, 1, %r61;
	div.s32 	%r4, %r55, %r54;
	setp.lt.s32 	%p2, %r4, 1;
	@%p2 bra 	$L__BB2_14;
	mul.lo.s32 	%r5, %r4, %r1;
	and.b32  	%r6, %r4, 15;
	setp.lt.u32 	%p3, %r4, 16;
	mov.b32 	%r259, 0;
	@%p3 bra 	$L__BB2_5;
	and.b32  	%r259, %r4, 2147483632;
	neg.s32 	%r271, %r259;
	add.s64 	%rd4, %rd3, 32;
	mov.u32 	%r270, %r5;
$L__BB2_4:
	.pragma "nounroll";
	mul.wide.s32 	%rd13, %r270, 4;
	add.s64 	%rd14, %rd4, %rd13;
	ld.global.u32 	%r64, [%rd14+-32];
	mul.wide.s32 	%rd15, %r64, 4;
	add.s64 	%rd16, %rd2, %rd15;
	ld.global.u32 	%r65, [%rd16];
	ld.global.u32 	%r66, [%rd14+-28];
	mul.wide.s32 	%rd17, %r66, 4;
	add.s64 	%rd18, %rd2, %rd17;
	ld.global.u32 	%r67, [%rd18];
	shl.b32 	%r68, %r67, 1;
	ld.global.u32 	%r69, [%rd14+-24];
	mul.wide.s32 	%rd19, %r69, 4;
	add.s64 	%rd20, %rd2, %rd19;
	ld.global.u32 	%r70, [%rd20];
	add.s32 	%r71, %r65, %r70;
	ld.global.u32 	%r72, [%rd14+-20];
	mul.wide.s32 	%rd21, %r72, 4;
	add.s64 	%rd22, %rd2, %rd21;
	ld.global.u32 	%r73, [%rd22];
	add.s32 	%r74, %r71, %r73;
	ld.global.u32 	%r75, [%rd14+-16];
	mul.wide.s32 	%rd23, %r75, 4;
	add.s64 	%rd24, %rd2, %rd23;
	ld.global.u32 	%r76, [%rd24];
	add.s32 	%r77, %r74, %r76;
	ld.global.u32 	%r78, [%rd14+-12];
	mul.wide.s32 	%rd25, %r78, 4;
	add.s64 	%rd26, %rd2, %rd25;
	ld.global.u32 	%r79, [%rd26];
	add.s32 	%r80, %r77, %r79;
	ld.global.u32 	%r81, [%rd14+-8];
	mul.wide.s32 	%rd27, %r81, 4;
	add.s64 	%rd28, %rd2, %rd27;
	ld.global.u32 	%r82, [%rd28];
	add.s32 	%r83, %r80, %r82;
	ld.global.u32 	%r84, [%rd14+-4];
	mul.wide.s32 	%rd29, %r84, 4;
	add.s64 	%rd30, %rd2, %rd29;
	ld.global.u32 	%r85, [%rd30];
	add.s32 	%r86, %r83, %r85;
	ld.global.u32 	%r87, [%rd14];
	mul.wide.s32 	%rd31, %r87, 4;
	add.s64 	%rd32, %rd2, %rd31;
	ld.global.u32 	%r88, [%rd32];
	add.s32 	%r89, %r86, %r88;
	ld.global.u32 	%r90, [%rd14+4];
	mul.wide.s32 	%rd33, %r90, 4;
	add.s64 	%rd34, %rd2, %rd33;
	ld.global.u32 	%r91, [%rd34];
	add.s32 	%r92, %r89, %r91;
	ld.global.u32 	%r93, [%rd14+8];
	mul.wide.s32 	%rd35, %r93, 4;
	add.s64 	%rd36, %rd2, %rd35;
	ld.global.u32 	%r94, [%rd36];
	add.s32 	%r95, %r92, %r94;
	ld.global.u32 	%r96, [%rd14+12];
	mul.wide.s32 	%rd37, %r96, 4;
	add.s64 	%rd38, %rd2, %rd37;
	ld.global.u32 	%r97, [%rd38];
	add.s32 	%r98, %r95, %r97;
	ld.global.u32 	%r99, [%rd14+16];
	mul.wide.s32 	%rd39, %r99, 4;
	add.s64 	%rd40, %rd2, %rd39;
	ld.global.u32 	%r100, [%rd40];
	add.s32 	%r101, %r98, %r100;
	ld.global.u32 	%r102, [%rd14+20];
	mul.wide.s32 	%rd41, %r102, 4;
	add.s64 	%rd42, %rd2, %rd41;
	ld.global.u32 	%r103, [%rd42];
	add.s32 	%r104, %r101, %r103;
	ld.global.u32 	%r105, [%rd14+24];
	mul.wide.s32 	%rd43, %r105, 4;
	add.s64 	%rd44, %rd2, %rd43;
	ld.global.u32 	%r106, [%rd44];
	add.s32 	%r107, %r104, %r106;
	ld.global.u32 	%r108, [%rd14+28];
	mul.wide.s32 	%rd45, %r108, 4;
	add.s64 	%rd46, %rd2, %rd45;
	ld.global.u32 	%r109, [%rd46];
	add.s32 	%r110, %r107, %r109;
	shl.b32 	%r111, %r110, 1;
	add.s32 	%r112, %r111, %r68;
	sub.s32 	%r113, %r269, %r112;
	add.s32 	%r269, %r113, 16;
	add.s32 	%r271, %r271, 16;
	add.s32 	%r270, %r270, 16;
	setp.eq.s32 	%p4, %r271, 0;
	@%p4 bra 	$L__BB2_5;
	bra.uni 	$L__BB2_4;
$L__BB2_5:
	setp.eq.s32 	%p5, %r6, 0;
	@%p5 bra 	$L__BB2_14;
	and.b32  	%r12, %r4, 7;
	setp.lt.u32 	%p6, %r6, 8;
	@%p6 bra 	$L__BB2_8;
	add.s32 	%r115, %r5, %r259;
	mul.wide.s32 	%rd47, %r115, 4;
	add.s64 	%rd48, %rd3, %rd47;
	ld.global.u32 	%r116, [%rd48];
	mul.wide.s32 	%rd49, %r116, 4;
	add.s64 	%rd50, %rd2, %rd49;
	ld.global.u32 	%r117, [%rd50];
	ld.global.u32 	%r118, [%rd48+4];
	mul.wide.s32 	%rd51, %r118, 4;
	add.s64 	%rd52, %rd2, %rd51;
	ld.global.u32 	%r119, [%rd52];
	shl.b32 	%r120, %r119, 1;
	ld.global.u32 	%r121, [%rd48+8];
	mul.wide.s32 	%rd53, %r121, 4;
	add.s64 	%rd54, %rd2, %rd53;
	ld.global.u32 	%r122, [%rd54];
	add.s32 	%r123, %r117, %r122;
	ld.global.u32 	%r124, [%rd48+12];
	mul.wide.s32 	%rd55, %r124, 4;
	add.s64 	%rd56, %rd2, %rd55;
	ld.global.u32 	%r125, [%rd56];
	add.s32 	%r126, %r123, %r125;
	ld.global.u32 	%r127, [%rd48+16];
	mul.wide.s32 	%rd57, %r127, 4;
	add.s64 	%rd58, %rd2, %rd57;
	ld.global.u32 	%r128, [%rd58];
	add.s32 	%r129, %r126, %r128;
	ld.global.u32 	%r130, [%rd48+20];
	mul.wide.s32 	%rd59, %r130, 4;
	add.s64 	%rd60, %rd2, %rd59;
	ld.global.u32 	%r131, [%rd60];
	add.s32 	%r132, %r129, %r131;
	ld.global.u32 	%r133, [%rd48+24];
	mul.wide.s32 	%rd61, %r133, 4;
	add.s64 	%rd62, %rd2, %rd61;
	ld.global.u32 	%r134, [%rd62];
	add.s32 	%r135, %r132, %r134;
	ld.global.u32 	%r136, [%rd48+28];
	mul.wide.s32 	%rd63, %r136, 4;
	add.s64 	%rd64, %rd2, %rd63;
	ld.global.u32 	%r137, [%rd64];
	add.s32 	%r138, %r135, %r137;
	shl.b32 	%r139, %r138, 1;
	add.s32 	%r140, %r139, %r120;
	sub.s32 	%r141, %r269, %r140;
	add.s32 	%r269, %r141, 8;
	add.s32 	%r259, %r259, 8;
$L__BB2_8:
	setp.eq.s32 	%p7, %r12, 0;
	@%p7 bra 	$L__BB2_14;
	and.b32  	%r18, %r4, 3;
	setp.lt.u32 	%p8, %r12, 4;
	@%p8 bra 	$L__BB2_11;
	add.s32 	%r143, %r5, %r259;
	mul.wide.s32 	%rd65, %r143, 4;
	add.s64 	%rd66, %rd3, %rd65;
	ld.global.u32 	%r144, [%rd66];
	mul.wide.s32 	%rd67, %r144, 4;
	add.s64 	%rd68, %rd2, %rd67;
	ld.global.u32 	%r145, [%rd68];
	ld.global.u32 	%r146, [%rd66+4];
	mul.wide.s32 	%rd69, %r146, 4;
	add.s64 	%rd70, %rd2, %rd69;
	ld.global.u32 	%r147, [%rd70];
	shl.b32 	%r148, %r147, 1;
	ld.global.u32 	%r149, [%rd66+8];
	mul.wide.s32 	%rd71, %r149, 4;
	add.s64 	%rd72, %rd2, %rd71;
	ld.global.u32 	%r150, [%rd72];
	add.s32 	%r151, %r145, %r150;
	ld.global.u32 	%r152, [%rd66+12];
	mul.wide.s32 	%rd73, %r152, 4;
	add.s64 	%rd74, %rd2, %rd73;
	ld.global.u32 	%r153, [%rd74];
	add.s32 	%r154, %r151, %r153;
	shl.b32 	%r155, %r154, 1;
	add.s32 	%r156, %r155, %r148;
	sub.s32 	%r157, %r269, %r156;
	add.s32 	%r269, %r157, 4;
	add.s32 	%r259, %r259, 4;
$L__BB2_11:
	setp.eq.s32 	%p9, %r18, 0;
	@%p9 bra 	$L__BB2_14;
	add.s32 	%r267, %r259, %r5;
	neg.s32 	%r266, %r18;
$L__BB2_13:
	.pragma "nounroll";
	mul.wide.s32 	%rd75, %r267, 4;
	add.s64 	%rd76, %rd3, %rd75;
	ld.global.u32 	%r158, [%rd76];
	mul.wide.s32 	%rd77, %r158, 4;
	add.s64 	%rd78, %rd2, %rd77;
	ld.global.u32 	%r159, [%rd78];
	shl.b32 	%r160, %r159, 1;
	sub.s32 	%r161, %r269, %r160;
	add.s32 	%r269, %r161, 1;
	add.s32 	%r267, %r267, 1;
	add.s32 	%r266, %r266, 1;
	setp.ne.s32 	%p10, %r266, 0;
	@%p10 bra 	$L__BB2_13;
$L__BB2_14:
	setp.lt.s32 	%p11, %r4, 1;
	@%p11 bra 	$L__BB2_26;
	mul.lo.s32 	%r33, %r4, %r1;
	add.s32 	%r34, %r269, -1;
	and.b32  	%r35, %r4, 7;
	setp.lt.u32 	%p12, %r4, 8;
	mov.b32 	%r275, 0;
	@%p12 bra 	$L__BB2_18;
	and.b32  	%r275, %r4, 2147483640;
	neg.s32 	%r274, %r275;
	add.s64 	%rd5, %rd3, 16;
	mov.u32 	%r273, %r33;
$L__BB2_17:
	.pragma "nounroll";
	mul.wide.s32 	%rd79, %r273, 4;
	add.s64 	%rd80, %rd5, %rd79;
	ld.global.u32 	%r163, [%rd80+-16];
	mul.wide.s32 	%rd81, %r163, 4;
	add.s64 	%rd82, %rd2, %rd81;
	ld.global.u32 	%r164, [%rd82];
	shl.b32 	%r165, %r164, 1;
	add.s32 	%r166, %r34, %r165;
	setp.lt.s32 	%p13, %r166, 0;
	setp.gt.s32 	%p14, %r166, 0;
	selp.b32 	%r167, 0, %r2, %p14;
	selp.b32 	%r168, 1, %r167, %p13;
	add.s64 	%rd83, %rd1, %rd81;
	st.global.u32 	[%rd83], %r168;
	ld.global.u32 	%r169, [%rd80+-12];
	mul.wide.s32 	%rd84, %r169, 4;
	add.s64 	%rd85, %rd2, %rd84;
	ld.global.u32 	%r170, [%rd85];
	shl.b32 	%r171, %r170, 1;
	add.s32 	%r172, %r34, %r171;
	setp.lt.s32 	%p15, %r172, 0;
	setp.gt.s32 	%p16, %r172, 0;
	selp.b32 	%r173, 0, %r2, %p16;
	selp.b32 	%r174, 1, %r173, %p15;
	add.s64 	%rd86, %rd1, %rd84;
	st.global.u32 	[%rd86], %r174;
	ld.global.u32 	%r175, [%rd80+-8];
	mul.wide.s32 	%rd87, %r175, 4;
	add.s64 	%rd88, %rd2, %rd87;
	ld.global.u32 	%r176, [%rd88];
	shl.b32 	%r177, %r176, 1;
	add.s32 	%r178, %r34, %r177;
	setp.lt.s32 	%p17, %r178, 0;
	setp.gt.s32 	%p18, %r178, 0;
	selp.b32 	%r179, 0, %r2, %p18;
	selp.b32 	%r180, 1, %r179, %p17;
	add.s64 	%rd89, %rd1, %rd87;
	st.global.u32 	[%rd89], %r180;
	ld.global.u32 	%r181, [%rd80+-4];
	mul.wide.s32 	%rd90, %r181, 4;
	add.s64 	%rd91, %rd2, %rd90;
	ld.global.u32 	%r182, [%rd91];
	shl.b32 	%r183, %r182, 1;
	add.s32 	%r184, %r34, %r183;
	setp.lt.s32 	%p19, %r184, 0;
	setp.gt.s32 	%p20, %r184, 0;
	selp.b32 	%r185, 0, %r2, %p20;
	selp.b32 	%r186, 1, %r185, %p19;
	add.s64 	%rd92, %rd1, %rd90;
	st.global.u32 	[%rd92], %r186;
	ld.global.u32 	%r187, [%rd80];
	mul.wide.s32 	%rd93, %r187, 4;
	add.s64 	%rd94, %rd2, %rd93;
	ld.global.u32 	%r188, [%rd94];
	shl.b32 	%r189, %r188, 1;
	add.s32 	%r190, %r34, %r189;
	setp.lt.s32 	%p21, %r190, 0;
	setp.gt.s32 	%p22, %r190, 0;
	selp.b32 	%r191, 0, %r2, %p22;
	selp.b32 	%r192, 1, %r191, %p21;
	add.s64 	%rd95, %rd1, %rd93;
	st.global.u32 	[%rd95], %r192;
	ld.global.u32 	%r193, [%rd80+4];
	mul.wide.s32 	%rd96, %r193, 4;
	add.s64 	%rd97, %rd2, %rd96;
	ld.global.u32 	%r194, [%rd97];
	shl.b32 	%r195, %r194, 1;
	add.s32 	%r196, %r34, %r195;
	setp.lt.s32 	%p23, %r196, 0;
	setp.gt.s32 	%p24, %r196, 0;
	selp.b32 	%r197, 0, %r2, %p24;
	selp.b32 	%r198, 1, %r197, %p23;
	add.s64 	%rd98, %rd1, %rd96;
	st.global.u32 	[%rd98], %r198;
	ld.global.u32 	%r199, [%rd80+8];
	mul.wide.s32 	%rd99, %r199, 4;
	add.s64 	%rd100, %rd2, %rd99;
	ld.global.u32 	%r200, [%rd100];
	shl.b32 	%r201, %r200, 1;
	add.s32 	%r202, %r34, %r201;
	setp.lt.s32 	%p25, %r202, 0;
	setp.gt.s32 	%p26, %r202, 0;
	selp.b32 	%r203, 0, %r2, %p26;
	selp.b32 	%r204, 1, %r203, %p25;
	add.s64 	%rd101, %rd1, %rd99;
	st.global.u32 	[%rd101], %r204;
	ld.global.u32 	%r205, [%rd80+12];
	mul.wide.s32 	%rd102, %r205, 4;
	add.s64 	%rd103, %rd2, %rd102;
	ld.global.u32 	%r206, [%rd103];
	shl.b32 	%r207, %r206, 1;
	add.s32 	%r208, %r34, %r207;
	setp.lt.s32 	%p27, %r208, 0;
	setp.gt.s32 	%p28, %r208, 0;
	selp.b32 	%r209, 0, %r2, %p28;
	selp.b32 	%r210, 1, %r209, %p27;
	add.s64 	%rd104, %rd1, %rd102;
	st.global.u32 	[%rd104], %r210;
	add.s32 	%r274, %r274, 8;
	add.s32 	%r273, %r273, 8;
	setp.ne.s32 	%p29, %r274, 0;
	@%p29 bra 	$L__BB2_17;
$L__BB2_18:
	setp.eq.s32 	%p30, %r35, 0;
	@%p30 bra 	$L__BB2_26;
	and.b32  	%r49, %r4, 3;
	setp.lt.u32 	%p31, %r35, 4;
	@%p31 bra 	$L__BB2_21;
	add.s32 	%r211, %r275, %r33;
	mul.wide.s32 	%rd105, %r211, 4;
	add.s64 	%rd106, %rd3, %rd105;
	ld.global.u32 	%r212, [%rd106];
	mul.wide.s32 	%rd107, %r212, 4;
	add.s64 	%rd108, %rd2, %rd107;
	ld.global.u32 	%r213, [%rd108];
	shl.b32 	%r214, %r213, 1;
	add.s32 	%r215, %r34, %r214;
	setp.lt.s32 	%p32, %r215, 0;
	setp.gt.s32 	%p33, %r215, 0;
	selp.b32 	%r216, 0, %r2, %p33;
	selp.b32 	%r217, 1, %r216, %p32;
	add.s64 	%rd109, %rd1, %rd107;
	st.global.u32 	[%rd109], %r217;
	ld.global.u32 	%r218, [%rd106+4];
	mul.wide.s32 	%rd110, %r218, 4;
	add.s64 	%rd111, %rd2, %rd110;
	ld.global.u32 	%r219, [%rd111];
	shl.b32 	%r220, %r219, 1;
	add.s32 	%r221, %r34, %r220;
	setp.lt.s32 	%p34, %r221, 0;
	setp.gt.s32 	%p35, %r221, 0;
	selp.b32 	%r222, 0, %r2, %p35;
	selp.b32 	%r223, 1, %r222, %p34;
	add.s64 	%rd112, %rd1, %rd110;
	st.global.u32 	[%rd112], %r223;
	ld.global.u32 	%r224, [%rd106+8];
	mul.wide.s32 	%rd113, %r224, 4;
	add.s64 	%rd114, %rd2, %rd113;
	ld.global.u32 	%r225, [%rd114];
	shl.b32 	%r226, %r225, 1;
	add.s32 	%r227, %r34, %r226;
	setp.lt.s32 	%p36, %r227, 0;
	setp.gt.s32 	%p37, %r227, 0;
	selp.b32 	%r228, 0, %r2, %p37;
	selp.b32 	%r229, 1, %r228, %p36;
	add.s64 	%rd115, %rd1, %rd113;
	st.global.u32 	[%rd115], %r229;
	ld.global.u32 	%r230, [%rd106+12];
	mul.wide.s32 	%rd116, %r230, 4;
	add.s64 	%rd117, %rd2, %rd116;
	ld.global.u32 	%r231, [%rd117];
	shl.b32 	%r232, %r231, 1;
	add.s32 	%r233, %r34, %r232;
	setp.lt.s32 	%p38, %r233, 0;
	setp.gt.s32 	%p39, %r233, 0;
	selp.b32 	%r234, 0, %r2, %p39;
	selp.b32 	%r235, 1, %r234, %p38;
	add.s64 	%rd118, %rd1, %rd116;
	st.global.u32 	[%rd118], %r235;
	add.s32 	%r275, %r275, 4;
$L__BB2_21:
	setp.eq.s32 	%p40, %r49, 0;
	@%p40 bra 	$L__BB2_26;
	setp.eq.s32 	%p41, %r49, 1;
	@%p41 bra 	$L__BB2_24;
	add.s32 	%r236, %r275, %r33;
	mul.wide.s32 	%rd119, %r236, 4;
	add.s64 	%rd120, %rd3, %rd119;
	ld.global.u32 	%r237, [%rd120];
	mul.wide.s32 	%rd121, %r237, 4;
	add.s64 	%rd122, %rd2, %rd121;
	ld.global.u32 	%r238, [%rd122];
	shl.b32 	%r239, %r238, 1;
	add.s32 	%r240, %r34, %r239;
	setp.lt.s32 	%p42, %r240, 0;
	setp.gt.s32 	%p43, %r240, 0;
	selp.b32 	%r241, 0, %r2, %p43;
	selp.b32 	%r242, 1, %r241, %p42;
	add.s64 	%rd123, %rd1, %rd121;
	st.global.u32 	[%rd123], %r242;
	ld.global.u32 	%r243, [%rd120+4];
	mul.wide.s32 	%rd124, %r243, 4;
	add.s64 	%rd125, %rd2, %rd124;
	ld.global.u32 	%r244, [%rd125];
	shl.b32 	%r245, %r244, 1;
	add.s32 	%r246, %r34, %r245;
	setp.lt.s32 	%p44, %r246, 0;
	setp.gt.s32 	%p45, %r246, 0;
	selp.b32 	%r247, 0, %r2, %p45;
	selp.b32 	%r248, 1, %r247, %p44;
	add.s64 	%rd126, %rd1, %rd124;
	st.global.u32 	[%rd126], %r248;
	add.s32 	%r275, %r275, 2;
$L__BB2_24:
	and.b32  	%r249, %r4, 1;
	setp.eq.b32 	%p46, %r249, 1;
	not.pred 	%p47, %p46;
	@%p47 bra 	$L__BB2_26;
	add.s32 	%r250, %r275, %r33;
	mul.wide.s32 	%rd127, %r250, 4;
	add.s64 	%rd128, %rd3, %rd127;
	ld.global.u32 	%r251, [%rd128];
	mul.wide.s32 	%rd129, %r251, 4;
	add.s64 	%rd130, %rd2, %rd129;
	ld.global.u32 	%r252, [%rd130];
	shl.b32 	%r253, %r252, 1;
	add.s32 	%r254, %r34, %r253;
	setp.lt.s32 	%p48, %r254, 0;
	setp.gt.s32 	%p49, %r254, 0;
	selp.b32 	%r255, 0, %r2, %p49;
	selp.b32 	%r256, 1, %r255, %p48;
	add.s64 	%rd131, %rd1, %rd129;
	st.global.u32 	[%rd131], %r256;
$L__BB2_26:
	ret;

}
	// .globl	_Z11CheckPassGBPiS_ii
.visible .entry _Z11CheckPassGBPiS_ii(
	.param .u64 .ptr .align 1 _Z11CheckPassGBPiS_ii_param_0,
	.param .u64 .ptr .align 1 _Z11CheckPassGBPiS_ii_param_1,
	.param .u32 _Z11CheckPassGBPiS_ii_param_2,
	.param .u32 _Z11CheckPassGBPiS_ii_param_3
)
{
	.reg .pred 	%p<20>;
	.reg .b32 	%r<209>;
	.reg .b64 	%rd<28>;

	ld.param.u64 	%rd6, [_Z11CheckPassGBPiS_ii_param_0];
	ld.param.u64 	%rd7, [_Z11CheckPassGBPiS_ii_param_1];
	ld.param.u32 	%r58, [_Z11CheckPassGBPiS_ii_param_2];
	ld.param.u32 	%r59, [_Z11CheckPassGBPiS_ii_param_3];
	cvta.to.global.u64 	%rd1, %rd6;
	cvta.to.global.u64 	%rd2, %rd7;
	mov.u32 	%r60, %tid.x;
	mov.u32 	%r61, %ctaid.x;
	mov.u32 	%r62, %ntid.x;
	mad.lo.s32 	%r1, %r61, %r62, %r60;
	setp.ge.s32 	%p1, %r1, %r58;
	@%p1 bra 	$L__BB3_27;
	div.s32 	%r2, %r59, %r58;
	setp.lt.s32 	%p2, %r2, 1;
	mov.b32 	%r198, 0;
	@%p2 bra 	$L__BB3_14;
	mul.lo.s32 	%r3, %r2, %r1;
	and.b32  	%r4, %r2, 15;
	setp.lt.u32 	%p3, %r2, 16;
	mov.b32 	%r198, 0;
	mov.u32 	%r188, %r198;
	@%p3 bra 	$L__BB3_5;
	and.b32  	%r188, %r2, 2147483632;
	neg.s32 	%r200, %r188;
	add.s64 	%rd3, %rd2, 32;
	mov.b32 	%r198, 0;
	mov.u32 	%r199, %r3;
$L__BB3_4:
	.pragma "nounroll";
	mul.wide.s32 	%rd8, %r199, 4;
	add.s64 	%rd9, %rd3, %rd8;
	ld.global.u32 	%r67, [%rd9+-32];
	xor.b32  	%r68, %r67, %r198;
	ld.global.u32 	%r69, [%rd9+-28];
	xor.b32  	%r70, %r69, %r68;
	ld.global.u32 	%r71, [%rd9+-24];
	xor.b32  	%r72, %r71, %r70;
	ld.global.u32 	%r73, [%rd9+-20];
	xor.b32  	%r74, %r73, %r72;
	ld.global.u32 	%r75, [%rd9+-16];
	xor.b32  	%r76, %r75, %r74;
	ld.global.u32 	%r77, [%rd9+-12];
	xor.b32  	%r78, %r77, %r76;
	ld.global.u32 	%r79, [%rd9+-8];
	xor.b32  	%r80, %r79, %r78;
	ld.global.u32 	%r81, [%rd9+-4];
	xor.b32  	%r82, %r81, %r80;
	ld.global.u32 	%r83, [%rd9];
	xor.b32  	%r84, %r83, %r82;
	ld.global.u32 	%r85, [%rd9+4];
	xor.b32  	%r86, %r85, %r84;
	ld.global.u32 	%r87, [%rd9+8];
	xor.b32  	%r88, %r87, %r86;
	ld.global.u32 	%r89, [%rd9+12];
	xor.b32  	%r90, %r89, %r88;
	ld.global.u32 	%r91, [%rd9+16];
	xor.b32  	%r92, %r91, %r90;
	ld.global.u32 	%r93, [%rd9+20];
	xor.b32  	%r94, %r93, %r92;
	ld.global.u32 	%r95, [%rd9+24];
	xor.b32  	%r96, %r95, %r94;
	ld.global.u32 	%r97, [%rd9+28];
	xor.b32  	%r198, %r97, %r96;
	add.s32 	%r200, %r200, 16;
	add.s32 	%r199, %r199, 16;
	setp.eq.s32 	%p4, %r200, 0;
	@%p4 bra 	$L__BB3_5;
	bra.uni 	$L__BB3_4;
$L__BB3_5:
	setp.eq.s32 	%p5, %r4, 0;
	@%p5 bra 	$L__BB3_14;
	and.b32  	%r10, %r2, 7;
	setp.lt.u32 	%p6, %r4, 8;
	@%p6 bra 	$L__BB3_8;
	add.s32 	%r99, %r3, %r188;
	mul.wide.s32 	%rd10, %r99, 4;
	add.s64 	%rd11, %rd2, %rd10;
	ld.global.u32 	%r100, [%rd11];
	ld.global.u32 	%r101, [%rd11+4];
	xor.b32  	%r102, %r100, %r101;
	ld.global.u32 	%r103, [%rd11+8];
	xor.b32  	%r104, %r102, %r103;
	ld.global.u32 	%r105, [%rd11+12];
	xor.b32  	%r106, %r104, %r105;
	ld.global.u32 	%r107, [%rd11+16];
	xor.b32  	%r108, %r106, %r107;
	ld.global.u32 	%r109, [%rd11+20];
	xor.b32  	%r110, %r108, %r109;
	ld.global.u32 	%r111, [%rd11+24];
	xor.b32  	%r112, %r110, %r111;
	ld.global.u32 	%r113, [%rd11+28];
	xor.b32  	%r114, %r112, %r113;
	xor.b32  	%r198, %r114, %r198;
	add.s32 	%r188, %r188, 8;
$L__BB3_8:
	setp.eq.s32 	%p7, %r10, 0;
	@%p7 bra 	$L__BB3_14;
	and.b32  	%r16, %r2, 3;
	setp.lt.u32 	%p8, %r10, 4;
	@%p8 bra 	$L__BB3_11;
	add.s32 	%r116, %r3, %r188;
	mul.wide.s32 	%rd12, %r116, 4;
	add.s64 	%rd13, %rd2, %rd12;
	ld.global.u32 	%r117, [%rd13];
	ld.global.u32 	%r118, [%rd13+4];
	xor.b32  	%r119, %r117, %r118;
	ld.global.u32 	%r120, [%rd13+8];
	xor.b32  	%r121, %r119, %r120;
	ld.global.u32 	%r122, [%rd13+12];
	xor.b32  	%r123, %r121, %r122;
	xor.b32  	%r198, %r123, %r198;
	add.s32 	%r188, %r188, 4;
$L__BB3_11:
	setp.eq.s32 	%p9, %r16, 0;
	@%p9 bra 	$L__BB3_14;
	add.s32 	%r196, %r188, %r3;
	neg.s32 	%r195, %r16;
$L__BB3_13:
	.pragma "nounroll";
	mul.wide.s32 	%rd14, %r196, 4;
	add.s64 	%rd15, %rd2, %rd14;
	ld.global.u32 	%r124, [%rd15];
	xor.b32  	%r198, %r124, %r198;
	add.s32 	%r196, %r196, 1;
	add.s32 	%r195, %r195, 1;
	setp.ne.s32 	%p10, %r195, 0;
	@%p10 bra 	$L__BB3_13;
$L__BB3_14:
	setp.lt.s32 	%p11, %r2, 1;
	@%p11 bra 	$L__BB3_27;
	mul.lo.s32 	%r31, %r2, %r1;
	and.b32  	%r32, %r2, 15;
	setp.lt.u32 	%p12, %r2, 16;
	mov.b32 	%r204, 0;
	@%p12 bra 	$L__BB3_18;
	and.b32  	%r204, %r2, 2147483632;
	neg.s32 	%r203, %r204;
	add.s64 	%rd4, %rd2, 32;
	add.s64 	%rd5, %rd1, 32;
	mov.u32 	%r202, %r31;
$L__BB3_17:
	.pragma "nounroll";
	mul.wide.s32 	%rd16, %r202, 4;
	add.s64 	%rd17, %rd4, %rd16;
	add.s64 	%rd18, %rd5, %rd16;
	ld.global.u32 	%r126, [%rd17+-32];
	xor.b32  	%r127, %r126, %r198;
	st.global.u32 	[%rd18+-32], %r127;
	ld.global.u32 	%r128, [%rd17+-28];
	xor.b32  	%r129, %r128, %r198;
	st.global.u32 	[%rd18+-28], %r129;
	ld.global.u32 	%r130, [%rd17+-24];
	xor.b32  	%r131, %r130, %r198;
	st.global.u32 	[%rd18+-24], %r131;
	ld.global.u32 	%r132, [%rd17+-20];
	xor.b32  	%r133, %r132, %r198;
	st.global.u32 	[%rd18+-20], %r133;
	ld.global.u32 	%r134, [%rd17+-16];
	xor.b32  	%r135, %r134, %r198;
	st.global.u32 	[%rd18+-16], %r135;
	ld.global.u32 	%r136, [%rd17+-12];
	xor.b32  	%r137, %r136, %r198;
	st.global.u32 	[%rd18+-12], %r137;
	ld.global.u32 	%r138, [%rd17+-8];
	xor.b32  	%r139, %r138, %r198;
	st.global.u32 	[%rd18+-8], %r139;
	ld.global.u32 	%r140, [%rd17+-4];
	xor.b32  	%r141, %r140, %r198;
	st.global.u32 	[%rd18+-4], %r141;
	ld.global.u32 	%r142, [%rd17];
	xor.b32  	%r143, %r142, %r198;
	st.global.u32 	[%rd18], %r143;
	ld.global.u32 	%r144, [%rd17+4];
	xor.b32  	%r145, %r144, %r198;
	st.global.u32 	[%rd18+4], %r145;
	ld.global.u32 	%r146, [%rd17+8];
	xor.b32  	%r147, %r146, %r198;
	st.global.u32 	[%rd18+8], %r147;
	ld.global.u32 	%r148, [%rd17+12];
	xor.b32  	%r149, %r148, %r198;
	st.global.u32 	[%rd18+12], %r149;
	ld.global.u32 	%r150, [%rd17+16];
	xor.b32  	%r151, %r150, %r198;
	st.global.u32 	[%rd18+16], %r151;
	ld.global.u32 	%r152, [%rd17+20];
	xor.b32  	%r153, %r152, %r198;
	st.global.u32 	[%rd18+20], %r153;
	ld.global.u32 	%r154, [%rd17+24];
	xor.b32  	%r155, %r154, %r198;
	st.global.u32 	[%rd18+24], %r155;
	ld.global.u32 	%r156, [%rd17+28];
	xor.b32  	%r157, %r156, %r198;
	st.global.u32 	[%rd18+28], %r157;
	add.s32 	%r203, %r203, 16;
	add.s32 	%r202, %r202, 16;
	setp.ne.s32 	%p13, %r203, 0;
	@%p13 bra 	$L__BB3_17;
$L__BB3_18:
	setp.eq.s32 	%p14, %r32, 0;
	@%p14 bra 	$L__BB3_27;
	and.b32  	%r46, %r2, 7;
	setp.lt.u32 	%p15, %r32, 8;
	@%p15 bra 	$L__BB3_21;
	add.s32 	%r158, %r204, %r31;
	mul.wide.s32 	%rd19, %r158, 4;
	add.s64 	%rd20, %rd2, %rd19;
	ld.global.u32 	%r159, [%rd20];
	xor.b32  	%r160, %r159, %r198;
	add.s64 	%rd21, %rd1, %rd19;
	st.global.u32 	[%rd21], %r160;
	ld.global.u32 	%r161, [%rd20+4];
	xor.b32  	%r162, %r161, %r198;
	st.global.u32 	[%rd21+4], %r162;
	ld.global.u32 	%r163, [%rd20+8];
	xor.b32  	%r164, %r163, %r198;
	st.global.u32 	[%rd21+8], %r164;
	ld.global.u32 	%r165, [%rd20+12];
	xor.b32  	%r166, %r165, %r198;
	st.global.u32 	[%rd21+12], %r166;
	ld.global.u32 	%r167, [%rd20+16];
	xor.b32  	%r168, %r167, %r198;
	st.global.u32 	[%rd21+16], %r168;
	ld.global.u32 	%r169, [%rd20+20];
	xor.b32  	%r170, %r169, %r198;
	st.global.u32 	[%rd21+20], %r170;
	ld.global.u32 	%r171, [%rd20+24];
	xor.b32  	%r172, %r171, %r198;
	st.global.u32 	[%rd21+24], %r172;
	ld.global.u32 	%r173, [%rd20+28];
	xor.b32  	%r174, %r173, %r198;
	st.global.u32 	[%rd21+28], %r174;
	add.s32 	%r204, %r204, 8;
$L__BB3_21:
	setp.eq.s32 	%p16, %r46, 0;
	@%p16 bra 	$L__BB3_27;
	and.b32  	%r49, %r2, 3;
	setp.lt.u32 	%p17, %r46, 4;
	@%p17 bra 	$L__BB3_24;
	add.s32 	%r175, %r204, %r31;
	mul.wide.s32 	%rd22, %r175, 4;
	add.s64 	%rd23, %rd2, %rd22;
	ld.global.u32 	%r176, [%rd23];
	xor.b32  	%r177, %r176, %r198;
	add.s64 	%rd24, %rd1, %rd22;
	st.global.u32 	[%rd24], %r177;
	ld.global.u32 	%r178, [%rd23+4];
	xor.b32  	%r179, %r178, %r198;
	st.global.u32 	[%rd24+4], %r179;
	ld.global.u32 	%r180, [%rd23+8];
	xor.b32  	%r181, %r180, %r198;
	st.global.u32 	[%rd24+8], %r181;
	ld.global.u32 	%r182, [%rd23+12];
	xor.b32  	%r183, %r182, %r198;
	st.global.u32 	[%rd24+12], %r183;
	add.s32 	%r204, %r204, 4;
$L__BB3_24:
	setp.eq.s32 	%p18, %r49, 0;
	@%p18 bra 	$L__BB3_27;
	add.s32 	%r208, %r204, %r31;
	neg.s32 	%r207, %r49;
$L__BB3_26:
	.pragma "nounroll";
	mul.wide.s32 	%rd25, %r208, 4;
	add.s64 	%rd26, %rd1, %rd25;
	add.s64 	%rd27, %rd2, %rd25;
	ld.global.u32 	%r184, [%rd27];
	xor.b32  	%r185, %r184, %r198;
	st.global.u32 	[%rd26], %r185;
	add.s32 	%r208, %r208, 1;
	add.s32 	%r207, %r207, 1;
	setp.ne.s32 	%p19, %r207, 0;
	@%p19 bra 	$L__BB3_26;
$L__BB3_27:
	ret;

}
	// .globl	_Z6APP_GBPiS_S_S_ii
.visible .entry _Z6APP_GBPiS_S_S_ii(
	.param .u64 .ptr .align 1 _Z6APP_GBPiS_S_S_ii_param_0,
	.param .u64 .ptr .align 1 _Z6APP_GBPiS_S_S_ii_param_1,
	.param .u64 .ptr .align 1 _Z6APP_GBPiS_S_S_ii_param_2,
	.param .u64 .ptr .align 1 _Z6APP_GBPiS_S_S_ii_param_3,
	.param .u32 _Z6APP_GBPiS_S_S_ii_param_4,
	.param .u32 _Z6APP_GBPiS_S_S_ii_param_5
)
{
	.reg .pred 	%p<13>;
	.reg .b32 	%r<163>;
	.reg .b64 	%rd<80>;

	ld.param.u64 	%rd4, [_Z6APP_GBPiS_S_S_ii_param_0];
	ld.param.u64 	%rd6, [_Z6APP_GBPiS_S_S_ii_param_1];
	ld.param.u64 	%rd5, [_Z6APP_GBPiS_S_S_ii_param_2];
	ld.param.u64 	%rd7, [_Z6APP_GBPiS_S_S_ii_param_3];
	ld.param.u32 	%r39, [_Z6APP_GBPiS_S_S_ii_param_4];
	ld.param.u32 	%r40, [_Z6APP_GBPiS_S_S_ii_param_5];
	cvta.to.global.u64 	%rd1, %rd6;
	cvta.to.global.u64 	%rd2, %rd7;
	mov.u32 	%r41, %tid.x;
	mov.u32 	%r42, %ctaid.x;
	mov.u32 	%r43, %ntid.x;
	mad.lo.s32 	%r1, %r42, %r43, %r41;
	setp.ge.s32 	%p1, %r1, %r39;
	@%p1 bra 	$L__BB4_15;
	cvta.to.global.u64 	%rd8, %rd5;
	mul.wide.s32 	%rd9, %r1, 4;
	add.s64 	%rd10, %rd8, %rd9;
	ld.global.u32 	%r2, [%rd10];
	shl.b32 	%r44, %r2, 1;
	sub.s32 	%r162, 1, %r44;
	div.s32 	%r4, %r40, %r39;
	setp.lt.s32 	%p2, %r4, 1;
	@%p2 bra 	$L__BB4_14;
	mul.lo.s32 	%r5, %r4, %r1;
	and.b32  	%r6, %r4, 15;
	setp.lt.u32 	%p3, %r4, 16;
	mov.b32 	%r155, 0;
	@%p3 bra 	$L__BB4_5;
	and.b32  	%r155, %r4, 2147483632;
	neg.s32 	%r148, %r155;
	add.s64 	%rd3, %rd2, 32;
	mov.u32 	%r147, %r5;
$L__BB4_4:
	.pragma "nounroll";
	mul.wide.s32 	%rd11, %r147, 4;
	add.s64 	%rd12, %rd3, %rd11;
	ld.global.u32 	%r47, [%rd12+-32];
	mul.wide.s32 	%rd13, %r47, 4;
	add.s64 	%rd14, %rd1, %rd13;
	ld.global.u32 	%r48, [%rd14];
	ld.global.u32 	%r49, [%rd12+-28];
	mul.wide.s32 	%rd15, %r49, 4;
	add.s64 	%rd16, %rd1, %rd15;
	ld.global.u32 	%r50, [%rd16];
	shl.b32 	%r51, %r50, 1;
	ld.global.u32 	%r52, [%rd12+-24];
	mul.wide.s32 	%rd17, %r52, 4;
	add.s64 	%rd18, %rd1, %rd17;
	ld.global.u32 	%r53, [%rd18];
	add.s32 	%r54, %r48, %r53;
	ld.global.u32 	%r55, [%rd12+-20];
	mul.wide.s32 	%rd19, %r55, 4;
	add.s64 	%rd20, %rd1, %rd19;
	ld.global.u32 	%r56, [%rd20];
	add.s32 	%r57, %r54, %r56;
	ld.global.u32 	%r58, [%rd12+-16];
	mul.wide.s32 	%rd21, %r58, 4;
	add.s64 	%rd22, %rd1, %rd21;
	ld.global.u32 	%r59, [%rd22];
	add.s32 	%r60, %r57, %r59;
	ld.global.u32 	%r61, [%rd12+-12];
	mul.wide.s32 	%rd23, %r61, 4;
	add.s64 	%rd24, %rd1, %rd23;
	ld.global.u32 	%r62, [%rd24];
	add.s32 	%r63, %r60, %r62;
	ld.global.u32 	%r64, [%rd12+-8];
	mul.wide.s32 	%rd25, %r64, 4;
	add.s64 	%rd26, %rd1, %rd25;
	ld.global.u32 	%r65, [%rd26];
	add.s32 	%r66, %r63, %r65;
	ld.global.u32 	%r67, [%rd12+-4];
	mul.wide.s32 	%rd27, %r67, 4;
	add.s64 	%rd28, %rd1, %rd27;
	ld.global.u32 	%r68, [%rd28];
	add.s32 	%r69, %r66, %r68;
	ld.global.u32 	%r70, [%rd12];
	mul.wide.s32 	%rd29, %r70, 4;
	add.s64 	%rd30, %rd1, %rd29;
	ld.global.u32 	%r71, [%rd30];
	add.s32 	%r72, %r69, %r71;
	ld.global.u32 	%r73, [%rd12+4];
	mul.wide.s32 	%rd31, %r73, 4;
	add.s64 	%rd32, %rd1, %rd31;
	ld.global.u32 	%r74, [%rd32];
	add.s32 	%r75, %r72, %r74;
	ld.global.u32 	%r76, [%rd12+8];
	mul.wide.s32 	%rd33, %r76, 4;
	add.s64 	%rd34, %rd1, %rd33;
	ld.global.u32 	%r77, [%rd34];
	add.s32 	%r78, %r75, %r77;
	ld.global.u32 	%r79, [%rd12+12];
	mul.wide.s32 	%rd35, %r79, 4;
	add.s64 	%rd36, %rd1, %rd35;
	ld.global.u32 	%r80, [%rd36];
	add.s32 	%r81, %r78, %r80;
	ld.global.u32 	%r82, [%rd12+16];
	mul.wide.s32 	%rd37, %r82, 4;
	add.s64 	%rd38, %rd1, %rd37;
	ld.global.u32 	%r83, [%rd38];
	add.s32 	%r84, %r81, %r83;
	ld.global.u32 	%r85, [%rd12+20];
	mul.wide.s32 	%rd39, %r85, 4;
	add.s64 	%rd40, %rd1, %rd39;
	ld.global.u32 	%r86, [%rd40];
	add.s32 	%r87, %r84, %r86;
	ld.global.u32 	%r88, [%rd12+24];
	mul.wide.s32 	%rd41, %r88, 4;
	add.s64 	%rd42, %rd1, %rd41;
	ld.global.u32 	%r89, [%rd42];
	add.s32 	%r90, %r87, %r89;
	ld.global.u32 	%r91, [%rd12+28];
	mul.wide.s32 	%rd43, %r91, 4;
	add.s64 	%rd44, %rd1, %rd43;
	ld.global.u32 	%r92, [%rd44];
	add.s32 	%r93, %r90, %r92;
	shl.b32 	%r94, %r93, 1;
	add.s32 	%r95, %r94, %r51;
	sub.s32 	%r96, %r162, %r95;
	add.s32 	%r162, %r96, 16;
	add.s32 	%r148, %r148, 16;
	add.s32 	%r147, %r147, 16;
	setp.ne.s32 	%p4, %r148, 0;
	@%p4 bra 	$L__BB4_4;
$L__BB4_5:
	setp.eq.s32 	%p5, %r6, 0;
	@%p5 bra 	$L__BB4_14;
	and.b32  	%r18, %r4, 7;
	setp.lt.u32 	%p6, %r6, 8;
	@%p6 bra 	$L__BB4_8;
	add.s32 	%r98, %r5, %r155;
	mul.wide.s32 	%rd45, %r98, 4;
	add.s64 	%rd46, %rd2, %rd45;
	ld.global.u32 	%r99, [%rd46];
	mul.wide.s32 	%rd47, %r99, 4;
	add.s64 	%rd48, %rd1, %rd47;
	ld.global.u32 	%r100, [%rd48];
	ld.global.u32 	%r101, [%rd46+4];
	mul.wide.s32 	%rd49, %r101, 4;
	add.s64 	%rd50, %rd1, %rd49;
	ld.global.u32 	%r102, [%rd50];
	shl.b32 	%r103, %r102, 1;
	ld.global.u32 	%r104, [%rd46+8];
	mul.wide.s32 	%rd51, %r104, 4;
	add.s64 	%rd52, %rd1, %rd51;
	ld.global.u32 	%r105, [%rd52];
	add.s32 	%r106, %r100, %r105;
	ld.global.u32 	%r107, [%rd46+12];
	mul.wide.s32 	%rd53, %r107, 4;
	add.s64 	%rd54, %rd1, %rd53;
	ld.global.u32 	%r108, [%rd54];
	add.s32 	%r109, %r106, %r108;
	ld.global.u32 	%r110, [%rd46+16];
	mul.wide.s32 	%rd55, %r110, 4;
	add.s64 	%rd56, %rd1, %rd55;
	ld.global.u32 	%r111, [%rd56];
	add.s32 	%r112, %r109, %r111;
	ld.global.u32 	%r113, [%rd46+20];
	mul.wide.s32 	%rd57, %r113, 4;
	add.s64 	%rd58, %rd1, %rd57;
	ld.global.u32 	%r114, [%rd58];
	add.s32 	%r115, %r112, %r114;
	ld.global.u32 	%r116, [%rd46+24];
	mul.wide.s32 	%rd59, %r116, 4;
	add.s64 	%rd60, %rd1, %rd59;
	ld.global.u32 	%r117, [%rd60];
	add.s32 	%r118, %r115, %r117;
	ld.global.u32 	%r119, [%rd46+28];
	mul.wide.s32 	%rd61, %r119, 4;
	add.s64 	%rd62, %rd1, %rd61;
	ld.global.u32 	%r120, [%rd62];
	add.s32 	%r121, %r118, %r120;
	shl.b32 	%r122, %r121, 1;
	add.s32 	%r123, %r122, %r103;
	sub.s32 	%r124, %r162, %r123;
	add.s32 	%r162, %r124, 8;
	add.s32 	%r155, %r155, 8;
$L__BB4_8:
	setp.eq.s32 	%p7, %r18, 0;
	@%p7 bra 	$L__BB4_14;
	and.b32  	%r24, %r4, 3;
	setp.lt.u32 	%p8, %r18, 4;
	@%p8 bra 	$L__BB4_11;
	add.s32 	%r126, %r5, %r155;
	mul.wide.s32 	%rd63, %r126, 4;
	add.s64 	%rd64, %rd2, %rd63;
	ld.global.u32 	%r127, [%rd64];
	mul.wide.s32 	%rd65, %r127, 4;
	add.s64 	%rd66, %rd1, %rd65;
	ld.global.u32 	%r128, [%rd66];
	ld.global.u32 	%r129, [%rd64+4];
	mul.wide.s32 	%rd67, %r129, 4;
	add.s64 	%rd68, %rd1, %rd67;
	ld.global.u32 	%r130, [%rd68];
	shl.b32 	%r131, %r130, 1;
	ld.global.u32 	%r132, [%rd64+8];
	mul.wide.s32 	%rd69, %r132, 4;
	add.s64 	%rd70, %rd1, %rd69;
	ld.global.u32 	%r133, [%rd70];
	add.s32 	%r134, %r128, %r133;
	ld.global.u32 	%r135, [%rd64+12];
	mul.wide.s32 	%rd71, %r135, 4;
	add.s64 	%rd72, %rd1, %rd71;
	ld.global.u32 	%r136, [%rd72];
	add.s32 	%r137, %r134, %r136;
	shl.b32 	%r138, %r137, 1;
	add.s32 	%r139, %r138, %r131;
	sub.s32 	%r140, %r162, %r139;
	add.s32 	%r162, %r140, 4;
	add.s32 	%r155, %r155, 4;
$L__BB4_11:
	setp.eq.s32 	%p9, %r24, 0;
	@%p9 bra 	$L__BB4_14;
	add.s32 	%r160, %r155, %r5;
	neg.s32 	%r159, %r24;
$L__BB4_13:
	.pragma "nounroll";
	mul.wide.s32 	%rd73, %r160, 4;
	add.s64 	%rd74, %rd2, %rd73;
	ld.global.u32 	%r141, [%rd74];
	mul.wide.s32 	%rd75, %r141, 4;
	add.s64 	%rd76, %rd1, %rd75;
	ld.global.u32 	%r142, [%rd76];
	shl.b32 	%r143, %r142, 1;
	sub.s32 	%r144, %r162, %r143;
	add.s32 	%r162, %r144, 1;
	add.s32 	%r160, %r160, 1;
	add.s32 	%r159, %r159, 1;
	setp.ne.s32 	%p10, %r159, 0;
	@%p10 bra 	$L__BB4_13;
$L__BB4_14:
	setp.gt.s32 	%p11, %r162, 0;
	setp.lt.s32 	%p12, %r162, 0;
	selp.b32 	%r145, 1, %r2, %p12;
	selp.b32 	%r146, 0, %r145, %p11;
	cvta.to.global.u64 	%rd77, %rd4;
	add.s64 	%rd79, %rd77, %rd9;
	st.global.u32 	[%rd79], %r146;
$L__BB4_15:
	ret;

}
	// .globl	_Z15ComputeSyndromePiS_ii
.visible .entry _Z15ComputeSyndromePiS_ii(
	.param .u64 .ptr .align 1 _Z15ComputeSyndromePiS_ii_param_0,
	.param .u64 .ptr .align 1 _Z15ComputeSyndromePiS_ii_param_1,
	.param .u32 _Z15ComputeSyndromePiS_ii_param_2,
	.param .u32 _Z15ComputeSyndromePiS_ii_param_3
)
{
	.reg .pred 	%p<11>;
	.reg .b32 	%r<156>;
	.reg .b64 	%rd<77>;

	ld.param.u64 	%rd3, [_Z15ComputeSyndromePiS_ii_param_0];
	ld.param.u64 	%rd4, [_Z15ComputeSyndromePiS_ii_param_1];
	ld.param.u32 	%r24, [_Z15ComputeSyndromePiS_ii_param_2];
	ld.param.u32 	%r25, [_Z15ComputeSyndromePiS_ii_param_3];
	cvta.to.global.u64 	%rd1, %rd4;
	cvta.to.global.u64 	%rd5, %rd3;
	mov.u32 	%r26, %tid.x;
	mov.u32 	%r27, %ctaid.x;
	mov.u32 	%r28, %ntid.x;
	mad.lo.s32 	%r1, %r27, %r28, %r26;
	mul.wide.s32 	%rd6, %r1, 4;
	add.s64 	%rd2, %rd5, %rd6;
	mov.b32 	%r29, 0;
	st.global.u32 	[%rd2], %r29;
	setp.ge.s32 	%p1, %r1, %r24;
	@%p1 bra 	$L__BB5_14;
	div.s32 	%r2, %r25, %r24;
	setp.lt.s32 	%p2, %r2, 1;
	@%p2 bra 	$L__BB5_14;
	mul.lo.s32 	%r3, %r2, %r1;
	and.b32  	%r4, %r2, 15;
	setp.lt.u32 	%p3, %r2, 16;
	mov.b32 	%r152, 0;
	@%p3 bra 	$L__BB5_5;
	and.b32  	%r152, %r2, 2147483632;
	neg.s32 	%r150, %r152;
	mov.u64 	%rd8, Mat_device;
	mov.u32 	%r149, %r3;
$L__BB5_4:
	.pragma "nounroll";
	mul.wide.s32 	%rd7, %r149, 4;
	add.s64 	%rd9, %rd8, %rd7;
	bar.sync 	0;
	ld.global.u32 	%r31, [%rd2];
	ld.const.u32 	%r32, [%rd9];
	mul.wide.s32 	%rd10, %r32, 4;
	add.s64 	%rd11, %rd1, %rd10;
	ld.global.u32 	%r33, [%rd11];
	xor.b32  	%r34, %r33, %r31;
	st.global.u32 	[%rd2], %r34;
	bar.sync 	0;
	ld.global.u32 	%r35, [%rd2];
	ld.const.u32 	%r36, [%rd9+4];
	mul.wide.s32 	%rd12, %r36, 4;
	add.s64 	%rd13, %rd1, %rd12;
	ld.global.u32 	%r37, [%rd13];
	xor.b32  	%r38, %r37, %r35;
	st.global.u32 	[%rd2], %r38;
	bar.sync 	0;
	ld.global.u32 	%r39, [%rd2];
	ld.const.u32 	%r40, [%rd9+8];
	mul.wide.s32 	%rd14, %r40, 4;
	add.s64 	%rd15, %rd1, %rd14;
	ld.global.u32 	%r41, [%rd15];
	xor.b32  	%r42, %r41, %r39;
	st.global.u32 	[%rd2], %r42;
	bar.sync 	0;
	ld.global.u32 	%r43, [%rd2];
	ld.const.u32 	%r44, [%rd9+12];
	mul.wide.s32 	%rd16, %r44, 4;
	add.s64 	%rd17, %rd1, %rd16;
	ld.global.u32 	%r45, [%rd17];
	xor.b32  	%r46, %r45, %r43;
	st.global.u32 	[%rd2], %r46;
	bar.sync 	0;
	ld.global.u32 	%r47, [%rd2];
	ld.const.u32 	%r48, [%rd9+16];
	mul.wide.s32 	%rd18, %r48, 4;
	add.s64 	%rd19, %rd1, %rd18;
	ld.global.u32 	%r49, [%rd19];
	xor.b32  	%r50, %r49, %r47;
	st.global.u32 	[%rd2], %r50;
	bar.sync 	0;
	ld.global.u32 	%r51, [%rd2];
	ld.const.u32 	%r52, [%rd9+20];
	mul.wide.s32 	%rd20, %r52, 4;
	add.s64 	%rd21, %rd1, %rd20;
	ld.global.u32 	%r53, [%rd21];
	xor.b32  	%r54, %r53, %r51;
	st.global.u32 	[%rd2], %r54;
	bar.sync 	0;
	ld.global.u32 	%r55, [%rd2];
	ld.const.u32 	%r56, [%rd9+24];
	mul.wide.s32 	%rd22, %r56, 4;
	add.s64 	%rd23, %rd1, %rd22;
	ld.global.u32 	%r57, [%rd23];
	xor.b32  	%r58, %r57, %r55;
	st.global.u32 	[%rd2], %r58;
	bar.sync 	0;
	ld.global.u32 	%r59, [%rd2];
	ld.const.u32 	%r60, [%rd9+28];
	mul.wide.s32 	%rd24, %r60, 4;
	add.s64 	%rd25, %rd1, %rd24;
	ld.global.u32 	%r61, [%rd25];
	xor.b32  	%r62, %r61, %r59;
	st.global.u32 	[%rd2], %r62;
	bar.sync 	0;
	ld.global.u32 	%r63, [%rd2];
	ld.const.u32 	%r64, [%rd9+32];
	mul.wide.s32 	%rd26, %r64, 4;
	add.s64 	%rd27, %rd1, %rd26;
	ld.global.u32 	%r65, [%rd27];
	xor.b32  	%r66, %r65, %r63;
	st.global.u32 	[%rd2], %r66;
	bar.sync 	0;
	ld.global.u32 	%r67, [%rd2];
	ld.const.u32 	%r68, [%rd9+36];
	mul.wide.s32 	%rd28, %r68, 4;
	add.s64 	%rd29, %rd1, %rd28;
	ld.global.u32 	%r69, [%rd29];
	xor.b32  	%r70, %r69, %r67;
	st.global.u32 	[%rd2], %r70;
	bar.sync 	0;
	ld.global.u32 	%r71, [%rd2];
	ld.const.u32 	%r72, [%rd9+40];
	mul.wide.s32 	%rd30, %r72, 4;
	add.s64 	%rd31, %rd1, %rd30;
	ld.global.u32 	%r73, [%rd31];
	xor.b32  	%r74, %r73, %r71;
	st.global.u32 	[%rd2], %r74;
	bar.sync 	0;
	ld.global.u32 	%r75, [%rd2];
	ld.const.u32 	%r76, [%rd9+44];
	mul.wide.s32 	%rd32, %r76, 4;
	add.s64 	%rd33, %rd1, %rd32;
	ld.global.u32 	%r77, [%rd33];
	xor.b32  	%r78, %r77, %r75;
	st.global.u32 	[%rd2], %r78;
	bar.sync 	0;
	ld.global.u32 	%r79, [%rd2];
	ld.const.u32 	%r80, [%rd9+48];
	mul.wide.s32 	%rd34, %r80, 4;
	add.s64 	%rd35, %rd1, %rd34;
	ld.global.u32 	%r81, [%rd35];
	xor.b32  	%r82, %r81, %r79;
	st.global.u32 	[%rd2], %r82;
	bar.sync 	0;
	ld.global.u32 	%r83, [%rd2];
	ld.const.u32 	%r84, [%rd9+52];
	mul.wide.s32 	%rd36, %r84, 4;
	add.s64 	%rd37, %rd1, %rd36;
	ld.global.u32 	%r85, [%rd37];
	xor.b32  	%r86, %r85, %r83;
	st.global.u32 	[%rd2], %r86;
	bar.sync 	0;
	ld.global.u32 	%r87, [%rd2];
	ld.const.u32 	%r88, [%rd9+56];
	mul.wide.s32 	%rd38, %r88, 4;
	add.s64 	%rd39, %rd1, %rd38;
	ld.global.u32 	%r89, [%rd39];
	xor.b32  	%r90, %r89, %r87;
	st.global.u32 	[%rd2], %r90;
	bar.sync 	0;
	ld.global.u32 	%r91, [%rd2];
	ld.const.u32 	%r92, [%rd9+60];
	mul.wide.s32 	%rd40, %r92, 4;
	add.s64 	%rd41, %rd1, %rd40;
	ld.global.u32 	%r93, [%rd41];
	xor.b32  	%r94, %r93, %r91;
	st.global.u32 	[%rd2], %r94;
	add.s32 	%r150, %r150, 16;
	add.s32 	%r149, %r149, 16;
	setp.ne.s32 	%p4, %r150, 0;
	@%p4 bra 	$L__BB5_4;
$L__BB5_5:
	setp.eq.s32 	%p5, %r4, 0;
	@%p5 bra 	$L__BB5_14;
	and.b32  	%r12, %r2, 7;
	setp.lt.u32 	%p6, %r4, 8;
	@%p6 bra 	$L__BB5_8;
	bar.sync 	0;
	ld.global.u32 	%r95, [%rd2];
	add.s32 	%r96, %r3, %r152;
	mul.wide.s32 	%rd42, %r96, 4;
	mov.u64 	%rd43, Mat_device;
	add.s64 	%rd44, %rd43, %rd42;
	ld.const.u32 	%r97, [%rd44];
	mul.wide.s32 	%rd45, %r97, 4;
	add.s64 	%rd46, %rd1, %rd45;
	ld.global.u32 	%r98, [%rd46];
	xor.b32  	%r99, %r98, %r95;
	st.global.u32 	[%rd2], %r99;
	bar.sync 	0;
	ld.global.u32 	%r100, [%rd2];
	ld.const.u32 	%r101, [%rd44+4];
	mul.wide.s32 	%rd47, %r101, 4;
	add.s64 	%rd48, %rd1, %rd47;
	ld.global.u32 	%r102, [%rd48];
	xor.b32  	%r103, %r102, %r100;
	st.global.u32 	[%rd2], %r103;
	bar.sync 	0;
	ld.global.u32 	%r104, [%rd2];
	ld.const.u32 	%r105, [%rd44+8];
	mul.wide.s32 	%rd49, %r105, 4;
	add.s64 	%rd50, %rd1, %rd49;
	ld.global.u32 	%r106, [%rd50];
	xor.b32  	%r107, %r106, %r104;
	st.global.u32 	[%rd2], %r107;
	bar.sync 	0;
	ld.global.u32 	%r108, [%rd2];
	ld.const.u32 	%r109, [%rd44+12];
	mul.wide.s32 	%rd51, %r109, 4;
	add.s64 	%rd52, %rd1, %rd51;
	ld.global.u32 	%r110, [%rd52];
	xor.b32  	%r111, %r110, %r108;
	st.global.u32 	[%rd2], %r111;
	bar.sync 	0;
	ld.global.u32 	%r112, [%rd2];
	ld.const.u32 	%r113, [%rd44+16];
	mul.wide.s32 	%rd53, %r113, 4;
	add.s64 	%rd54, %rd1, %rd53;
	ld.global.u32 	%r114, [%rd54];
	xor.b32  	%r115, %r114, %r112;
	st.global.u32 	[%rd2], %r115;
	bar.sync 	0;
	ld.global.u32 	%r116, [%rd2];
	ld.const.u32 	%r117, [%rd44+20];
	mul.wide.s32 	%rd55, %r117, 4;
	add.s64 	%rd56, %rd1, %rd55;
	ld.global.u32 	%r118, [%rd56];
	xor.b32  	%r119, %r118, %r116;
	st.global.u32 	[%rd2], %r119;
	bar.sync 	0;
	ld.global.u32 	%r120, [%rd2];
	ld.const.u32 	%r121, [%rd44+24];
	mul.wide.s32 	%rd57, %r121, 4;
	add.s64 	%rd58, %rd1, %rd57;
	ld.global.u32 	%r122, [%rd58];
	xor.b32  	%r123, %r122, %r120;
	st.global.u32 	[%rd2], %r123;
	bar.sync 	0;
	ld.global.u32 	%r124, [%rd2];
	ld.const.u32 	%r125, [%rd44+28];
	mul.wide.s32 	%rd59, %r125, 4;
	add.s64 	%rd60, %rd1, %rd59;
	ld.global.u32 	%r126, [%rd60];
	xor.b32  	%r127, %r126, %r124;
	st.global.u32 	[%rd2], %r127;
	add.s32 	%r152, %r152, 8;
$L__BB5_8:
	setp.eq.s32 	%p7, %r12, 0;
	@%p7 bra 	$L__BB5_14;
	and.b32  	%r15, %r2, 3;
	setp.lt.u32 	%p8, %r12, 4;
	@%p8 bra 	$L__BB5_11;
	bar.sync 	0;
	ld.global.u32 	%r128, [%rd2];
	add.s32 	%r129, %r3, %r152;
	mul.wide.s32 	%rd61, %r129, 4;
	mov.u64 	%rd62, Mat_device;
	add.s64 	%rd63, %rd62, %rd61;
	ld.const.u32 	%r130, [%rd63];
	mul.wide.s32 	%rd64, %r130, 4;
	add.s64 	%rd65, %rd1, %rd64;
	ld.global.u32 	%r131, [%rd65];
	xor.b32  	%r132, %r131, %r128;
	st.global.u32 	[%rd2], %r132;
	bar.sync 	0;
	ld.global.u32 	%r133, [%rd2];
	ld.const.u32 	%r134, [%rd63+4];
	mul.wide.s32 	%rd66, %r134, 4;
	add.s64 	%rd67, %rd1, %rd66;
	ld.global.u32 	%r135, [%rd67];
	xor.b32  	%r136, %r135, %r133;
	st.global.u32 	[%rd2], %r136;
	bar.sync 	0;
	ld.global.u32 	%r137, [%rd2];
	ld.const.u32 	%r138, [%rd63+8];
	mul.wide.s32 	%rd68, %r138, 4;
	add.s64 	%rd69, %rd1, %rd68;
	ld.global.u32 	%r139, [%rd69];
	xor.b32  	%r140, %r139, %r137;
	st.global.u32 	[%rd2], %r140;
	bar.sync 	0;
	ld.global.u32 	%r141, [%rd2];
	ld.const.u32 	%r142, [%rd63+12];
	mul.wide.s32 	%rd70, %r142, 4;
	add.s64 	%rd71, %rd1, %rd70;
	ld.global.u32 	%r143, [%rd71];
	xor.b32  	%r144, %r143, %r141;
	st.global.u32 	[%rd2], %r144;
	add.s32 	%r152, %r152, 4;
$L__BB5_11:
	setp.eq.s32 	%p9, %r15, 0;
	@%p9 bra 	$L__BB5_14;
	add.s32 	%r155, %r152, %r3;
	neg.s32 	%r154, %r15;
	mov.u64 	%rd73, Mat_device;
$L__BB5_13:
	.pragma "nounroll";
	mul.wide.s32 	%rd72, %r155, 4;
	add.s64 	%rd74, %rd73, %rd72;
	bar.sync 	0;
	ld.global.u32 	%r145, [%rd2];
	ld.const.u32 	%r146, [%rd74];
	mul.wide.s32 	%rd75, %r146, 4;
	add.s64 	%rd76, %rd1, %rd75;
	ld.global.u32 	%r147, [%rd76];
	xor.b32  	%r148, %r147, %r145;
	st.global.u32 	[%rd2], %r148;
	add.s32 	%r155, %r155, 1;
	add.s32 	%r154, %r154, 1;
	setp.ne.s32 	%p10, %r154, 0;
	@%p10 bra 	$L__BB5_13;
$L__BB5_14:
	ret;

}


// ===== COMPILED SASS (sm_100) =====

	.target	sm_100

	.elftype	@"ET_EXEC"


//--------------------- .note.nv.tkinfo           --------------------------
	.section	.note.nv.tkinfo,"",@"SHT_NOTE"
	.sectionflags	@"SHF_NOTE_NV_TKINFO"
	.tkinfo
        /*0018*/ 	.word	0x00000002
        /*0030*/ 	.string	""
        /*0030*/ 	.string	"ptxas"
        /*0030*/ 	.string	"Cuda compilation tools, release 13.0, V13.0.88"
        /*0030*/ 	.string	"Build cuda_13.0.r13.0/compiler.36424714_0"
        /*0030*/ 	.string	"-arch sm_100 -m 64 "



//--------------------- .note.nv.cuinfo           --------------------------
	.section	.note.nv.cuinfo,"",@"SHT_NOTE"
	.sectionflags	@"SHF_NOTE_NV_CUINFO"
        /*0018*/ 	.short	0x0002
        /*001a*/ 	.short	0x0064
        /*001c*/ 	.short	0x0082
	.zero		2


//--------------------- .nv.info                  --------------------------
	.section	.nv.info,"",@"SHT_CUDA_INFO"
	.align	4


	//----- nvinfo : EIATTR_REGCOUNT
	.align		4
        /*0000*/ 	.byte	0x04, 0x2f
        /*0002*/ 	.short	(.L_2 - .L_1)
	.align		4
.L_1:
        /*0004*/ 	.word	index@(_Z15DataPassGBIter0PiS_S_ii)
        /*0008*/ 	.word	0x0000001e


	//----- nvinfo : EIATTR_FRAME_SIZE
	.align		4
.L_2:
        /*000c*/ 	.byte	0x04, 0x11
        /*000e*/ 	.short	(.L_4 - .L_3)
	.align		4
.L_3:
        /*0010*/ 	.word	index@(_Z15DataPassGBIter0PiS_S_ii)
        /*0014*/ 	.word	0x00000000


	//----- nvinfo : EIATTR_REGCOUNT
	.align		4
.L_4:
        /*0018*/ 	.byte	0x04, 0x2f
        /*001a*/ 	.short	(.L_6 - .L_5)
	.align		4
.L_5:
        /*001c*/ 	.word	index@(_Z10DataPassGBPiS_S_S_ii)
        /*0020*/ 	.word	0x00000020


	//----- nvinfo : EIATTR_FRAME_SIZE
	.align		4
.L_6:
        /*0024*/ 	.byte	0x04, 0x11
        /*0026*/ 	.short	(.L_8 - .L_7)
	.align		4
.L_7:
        /*0028*/ 	.word	index@(_Z10DataPassGBPiS_S_S_ii)
        /*002c*/ 	.word	0x00000000


	//----- nvinfo : EIATTR_REGCOUNT
	.align		4
.L_8:
        /*0030*/ 	.byte	0x04, 0x2f
        /*0032*/ 	.short	(.L_10 - .L_9)
	.align		4
.L_9:
        /*0034*/ 	.word	index@(_Z11DataPassGB2PiS_S_S_iii)
        /*0038*/ 	.word	0x00000020


	//----- nvinfo : EIATTR_FRAME_SIZE
	.align		4
.L_10:
        /*003c*/ 	.byte	0x04, 0x11
        /*003e*/ 	.short	(.L_12 - .L_11)
	.align		4
.L_11:
        /*0040*/ 	.word	index@(_Z11DataPassGB2PiS_S_S_iii)
        /*0044*/ 	.word	0x00000000


	//----- nvinfo : EIATTR_REGCOUNT
	.align		4
.L_12:
        /*0048*/ 	.byte	0x04, 0x2f
        /*004a*/ 	.short	(.L_14 - .L_13)
	.align		4
.L_13:
        /*004c*/ 	.word	index@(_Z11CheckPassGBPiS_ii)
        /*0050*/ 	.word	0x0000001d


	//----- nvinfo : EIATTR_FRAME_SIZE
	.align		4
.L_14:
        /*0054*/ 	.byte	0x04, 0x11
        /*0056*/ 	.short	(.L_16 - .L_15)
	.align		4
.L_15:
        /*0058*/ 	.word	index@(_Z11CheckPassGBPiS_ii)
        /*005c*/ 	.word	0x00000000


	//----- nvinfo : EIATTR_REGCOUNT
	.align		4
.L_16:
        /*0060*/ 	.byte	0x04, 0x2f
        /*0062*/ 	.short	(.L_18 - .L_17)
	.align		4
.L_17:
        /*0064*/ 	.word	index@(_Z6APP_GBPiS_S_S_ii)
        /*0068*/ 	.word	0x00000020


	//----- nvinfo : EIATTR_FRAME_SIZE
	.align		4
.L_18:
        /*006c*/ 	.byte	0x04, 0x11
        /*006e*/ 	.short	(.L_20 - .L_19)
	.align		4
.L_19:
        /*0070*/ 	.word	index@(_Z6APP_GBPiS_S_S_ii)
        /*0074*/ 	.word	0x00000000


	//----- nvinfo : EIATTR_REGCOUNT
	.align		4
.L_20:
        /*0078*/ 	.byte	0x04, 0x2f
        /*007a*/ 	.short	(.L_22 - .L_21)
	.align		4
.L_21:
        /*007c*/ 	.word	index@(_Z15ComputeSyndromePiS_ii)
        /*0080*/ 	.word	0x00000018


	//----- nvinfo : EIATTR_FRAME_SIZE
	.align		4
.L_22:
        /*0084*/ 	.byte	0x04, 0x11
        /*0086*/ 	.short	(.L_24 - .L_23)
	.align		4
.L_23:
        /*0088*/ 	.word	index@(_Z15ComputeSyndromePiS_ii)
        /*008c*/ 	.word	0x00000000


	//----- nvinfo : EIATTR_MIN_STACK_SIZE
	.align		4
.L_24:
        /*0090*/ 	.byte	0x04, 0x12
        /*0092*/ 	.short	(.L_26 - .L_25)
	.align		4
.L_25:
        /*0094*/ 	.word	index@(_Z15ComputeSyndromePiS_ii)
        /*0098*/ 	.word	0x00000000


	//----- nvinfo : EIATTR_MIN_STACK_SIZE
	.align		4
.L_26:
        /*009c*/ 	.byte	0x04, 0x12
        /*009e*/ 	.short	(.L_28 - .L_27)
	.align		4
.L_27:
        /*00a0*/ 	.word	index@(_Z6APP_GBPiS_S_S_ii)
        /*00a4*/ 	.word	0x00000000


	//----- nvinfo : EIATTR_MIN_STACK_SIZE
	.align		4
.L_28:
        /*00a8*/ 	.byte	0x04, 0x12
        /*00aa*/ 	.short	(.L_30 - .L_29)
	.align		4
.L_29:
        /*00ac*/ 	.word	index@(_Z11CheckPassGBPiS_ii)
        /*00b0*/ 	.word	0x00000000


	//----- nvinfo : EIATTR_MIN_STACK_SIZE
	.align		4
.L_30:
        /*00b4*/ 	.byte	0x04, 0x12
        /*00b6*/ 	.short	(.L_32 - .L_31)
	.align		4
.L_31:
        /*00b8*/ 	.word	index@(_Z11DataPassGB2PiS_S_S_iii)
        /*00bc*/ 	.word	0x00000000


	//----- nvinfo : EIATTR_MIN_STACK_SIZE
	.align		4
.L_32:
        /*00c0*/ 	.byte	0x04, 0x12
        /*00c2*/ 	.short	(.L_34 - .L_33)
	.align		4
.L_33:
        /*00c4*/ 	.word	index@(_Z10DataPassGBPiS_S_S_ii)
        /*00c8*/ 	.word	0x00000000


	//----- nvinfo : EIATTR_MIN_STACK_SIZE
	.align		4
.L_34:
        /*00cc*/ 	.byte	0x04, 0x12
        /*00ce*/ 	.short	(.L_36 - .L_35)
	.align		4
.L_35:
        /*00d0*/ 	.word	index@(_Z15DataPassGBIter0PiS_S_ii)
        /*00d4*/ 	.word	0x00000000
.L_36:


//--------------------- .nv.compat                --------------------------
	.section	.nv.compat,"",@"SHT_CUDA_COMPAT_INFO"
	.align	4
        /*0000*/ 	.byte	0x02, 0x09, 0x00, 0x00, 0x02, 0x02, 0x01, 0x00, 0x02, 0x05, 0x05, 0x00, 0x03, 0x07, 0x01, 0x01
        /*0010*/ 	.byte	0x02, 0x03, 0x00, 0x00, 0x02, 0x06, 0x01, 0x00, 0x04, 0x0b, 0x08, 0x00, 0x09, 0x00, 0x00, 0x00
        /*0020*/ 	.byte	0x00, 0x00, 0x00, 0x00


//--------------------- .nv.info._Z15ComputeSyndromePiS_ii --------------------------
	.section	.nv.info._Z15ComputeSyndromePiS_ii,"",@"SHT_CUDA_INFO"
	.sectionflags	@""
	.align	4


	//----- nvinfo : EIATTR_CUDA_API_VERSION
	.align		4
        /*0000*/ 	.byte	0x04, 0x37
        /*0002*/ 	.short	(.L_38 - .L_37)
.L_37:
        /*0004*/ 	.word	0x00000082


	//----- nvinfo : EIATTR_KPARAM_INFO
	.align		4
.L_38:
        /*0008*/ 	.byte	0x04, 0x17
        /*000a*/ 	.short	(.L_40 - .L_39)
.L_39:
        /*000c*/ 	.word	0x00000000
        /*0010*/ 	.short	0x0003
        /*0012*/ 	.short	0x0014
        /*0014*/ 	.byte	0x00, 0xf0, 0x11, 0x00


	//----- nvinfo : EIATTR_KPARAM_INFO
	.align		4
.L_40:
        /*0018*/ 	.byte	0x04, 0x17
        /*001a*/ 	.short	(.L_42 - .L_41)
.L_41:
        /*001c*/ 	.word	0x00000000
        /*0020*/ 	.short	0x0002
        /*0022*/ 	.short	0x0010
        /*0024*/ 	.byte	0x00, 0xf0, 0x11, 0x00


	//----- nvinfo : EIATTR_KPARAM_INFO
	.align		4
.L_42:
        /*0028*/ 	.byte	0x04, 0x17
        /*002a*/ 	.short	(.L_44 - .L_43)
.L_43:
        /*002c*/ 	.word	0x00000000
        /*0030*/ 	.short	0x0001
        /*0032*/ 	.short	0x0008
        /*0034*/ 	.byte	0x00, 0xf5, 0x21, 0x00


	//----- nvinfo : EIATTR_KPARAM_INFO
	.align		4
.L_44:
        /*0038*/ 	.byte	0x04, 0x17
        /*003a*/ 	.short	(.L_46 - .L_45)
.L_45:
        /*003c*/ 	.word	0x00000000
        /*0040*/ 	.short	0x0000
        /*0042*/ 	.short	0x0000
        /*0044*/ 	.byte	0x00, 0xf5, 0x21, 0x00


	//----- nvinfo : EIATTR_SPARSE_MMA_MASK
	.align		4
.L_46:
        /*0048*/ 	.byte	0x03, 0x50
        /*004a*/ 	.short	0x0000


	//----- nvinfo : EIATTR_MAXREG_COUNT
	.align		4
        /*004c*/ 	.byte	0x03, 0x1b
        /*004e*/ 	.short	0x00ff


	//----- nvinfo : EIATTR_NUM_BARRIERS
	.align		4
        /*0050*/ 	.byte	0x02, 0x4c
        /*0052*/ 	.byte	0x01
	.zero		1


	//----- nvinfo : EIATTR_MERCURY_ISA_VERSION
	.align		4
        /*0054*/ 	.byte	0x03, 0x5f
        /*0056*/ 	.short	0x0101


	//----- nvinfo : EIATTR_VRC_CTA_INIT_COUNT
	.align		4
        /*0058*/ 	.byte	0x02, 0x4a
	.zero		1
	.zero		1


	//----- nvinfo : EIATTR_EXIT_INSTR_OFFSETS
	.align		4
        /*005c*/ 	.byte	0x04, 0x1c
        /*005e*/ 	.short	(.L_48 - .L_47)


	//   ....[0]....
.L_47:
        /*0060*/ 	.word	0x000000b0


	//   ....[1]....
        /*0064*/ 	.word	0x00000250


	//   ....[2]....
        /*0068*/ 	.word	0x00000a50


	//   ....[3]....
        /*006c*/ 	.word	0x00000e60


	//   ....[4]....
        /*0070*/ 	.word	0x000010b0


	//   ....[5]....
        /*0074*/ 	.word	0x000011b0


	//----- nvinfo : EIATTR_CBANK_PARAM_SIZE
	.align		4
.L_48:
        /*0078*/ 	.byte	0x03, 0x19
        /*007a*/ 	.short	0x0018


	//----- nvinfo : EIATTR_PARAM_CBANK
	.align		4
        /*007c*/ 	.byte	0x04, 0x0a
        /*007e*/ 	.short	(.L_50 - .L_49)
	.align		4
.L_49:
        /*0080*/ 	.word	index@(.nv.constant0._Z15ComputeSyndromePiS_ii)
        /*0084*/ 	.short	0x0380
        /*0086*/ 	.short	0x0018


	//----- nvinfo : EIATTR_SW_WAR
	.align		4
.L_50:
        /*0088*/ 	.byte	0x04, 0x36
        /*008a*/ 	.short	(.L_52 - .L_51)
.L_51:
        /*008c*/ 	.word	0x00000008
.L_52:


//--------------------- .nv.info._Z6APP_GBPiS_S_S_ii --------------------------
	.section	.nv.info._Z6APP_GBPiS_S_S_ii,"",@"SHT_CUDA_INFO"
	.sectionflags	@""
	.align	4


	//----- nvinfo : EIATTR_CUDA_API_VERSION
	.align		4
        /*0000*/ 	.byte	0x04, 0x37
        /*0002*/ 	.short	(.L_54 - .L_53)
.L_53:
        /*0004*/ 	.word	0x00000082


	//----- nvinfo : EIATTR_KPARAM_INFO
	.align		4
.L_54:
        /*0008*/ 	.byte	0x04, 0x17
        /*000a*/ 	.short	(.L_56 - .L_55)
.L_55:
        /*000c*/ 	.word	0x00000000
        /*0010*/ 	.short	0x0005
        /*0012*/ 	.short	0x0024
        /*0014*/ 	.byte	0x00, 0xf0, 0x11, 0x00


	//----- nvinfo : EIATTR_KPARAM_INFO
	.align		4
.L_56:
        /*0018*/ 	.byte	0x04, 0x17
        /*001a*/ 	.short	(.L_58 - .L_57)
.L_57:
        /*001c*/ 	.word	0x00000000
        /*0020*/ 	.short	0x0004
        /*0022*/ 	.short	0x0020
        /*0024*/ 	.byte	0x00, 0xf0, 0x11, 0x00


	//----- nvinfo : EIATTR_KPARAM_INFO
	.align		4
.L_58:
        /*0028*/ 	.byte	0x04, 0x17
        /*002a*/ 	.short	(.L_60 - .L_59)
.L_59:
        /*002c*/ 	.word	0x00000000
        /*0030*/ 	.short	0x0003
        /*0032*/ 	.short	0x0018
        /*0034*/ 	.byte	0x00, 0xf5, 0x21, 0x00


	//----- nvinfo : EIATTR_KPARAM_INFO
	.align		4
.L_60:
        /*0038*/ 	.byte	0x04, 0x17
        /*003a*/ 	.short	(.L_62 - .L_61)
.L_61:
        /*003c*/ 	.word	0x00000000
        /*0040*/ 	.short	0x0002
        /*0042*/ 	.short	0x0010
        /*0044*/ 	.byte	0x00, 0xf5, 0x21, 0x00


	//----- nvinfo : EIATTR_KPARAM_INFO
	.align		4
.L_62:
        /*0048*/ 	.byte	0x04, 0x17
        /*004a*/ 	.short	(.L_64 - .L_63)
.L_63:
        /*004c*/ 	.word	0x00000000
        /*0050*/ 	.short	0x0001
        /*0052*/ 	.short	0x0008
        /*0054*/ 	.byte	0x00, 0xf5, 0x21, 0x00


	//----- nvinfo : EIATTR_KPARAM_INFO
	.align		4
.L_64:
        /*0058*/ 	.byte	0x04, 0x17
        /*005a*/ 	.short	(.L_66 - .L_65)
.L_65:
        /*005c*/ 	.word	0x00000000
        /*0060*/ 	.short	0x0000
        /*0062*/ 	.short	0x0000
        /*0064*/ 	.byte	0x00, 0xf5, 0x21, 0x00


	//----- nvinfo : EIATTR_SPARSE_MMA_MASK
	.align		4
.L_66:
        /*0068*/ 	.byte	0x03, 0x50
        /*006a*/ 	.short	0x0000


	//----- nvinfo : EIATTR_MAXREG_COUNT
	.align		4
        /*006c*/ 	.byte	0x03, 0x1b
        /*006e*/ 	.short	0x00ff


	//----- nvinfo : EIATTR_MERCURY_ISA_VERSION
	.align		4
        /*0070*/ 	.byte	0x03, 0x5f
        /*0072*/ 	.short	0x0101


	//----- nvinfo : EIATTR_VRC_CTA_INIT_COUNT
	.align		4
        /*0074*/ 	.byte	0x02, 0x4a
	.zero		1
	.zero		1


	//----- nvinfo : EIATTR_EXIT_INSTR_OFFSETS
	.align		4
        /*0078*/ 	.byte	0x04, 0x1c
        /*007a*/ 	.short	(.L_68 - .L_67)


	//   ....[0]....
.L_67:
        /*007c*/ 	.word	0x00000070


	//   ....[1]....
        /*0080*/ 	.word	0x00000ce0


	//----- nvinfo : EIATTR_CBANK_PARAM_SIZE
	.align		4
.L_68:
        /*0084*/ 	.byte	0x03, 0x19
        /*0086*/ 	.short	0x0028


	//----- nvinfo : EIATTR_PARAM_CBANK
	.align		4
        /*0088*/ 	.byte	0x04, 0x0a
        /*008a*/ 	.short	(.L_70 - .L_69)
	.align		4
.L_69:
        /*008c*/ 	.word	index@(.nv.constant0._Z6APP_GBPiS_S_S_ii)
        /*0090*/ 	.short	0x0380
        /*0092*/ 	.short	0x0028


	//----- nvinfo : EIATTR_SW_WAR
	.align		4
.L_70:
        /*0094*/ 	.byte	0x04, 0x36
        /*0096*/ 	.short	(.L_72 - .L_71)
.L_71:
        /*0098*/ 	.word	0x00000008
.L_72:


//--------------------- .nv.info._Z11CheckPassGBPiS_ii --------------------------
	.section	.nv.info._Z11CheckPassGBPiS_ii,"",@"SHT_CUDA_INFO"
	.sectionflags	@""
	.align	4


	//----- nvinfo : EIATTR_CUDA_API_VERSION
	.align		4
        /*0000*/ 	.byte	0x04, 0x37
        /*0002*/ 	.short	(.L_74 - .L_73)
.L_73:
        /*0004*/ 	.word	0x00000082


	//----- nvinfo : EIATTR_KPARAM_INFO
	.align		4
.L_74:
        /*0008*/ 	.byte	0x04, 0x17
        /*000a*/ 	.short	(.L_76 - .L_75)
.L_75:
        /*000c*/ 	.word	0x00000000
        /*0010*/ 	.short	0x0003
        /*0012*/ 	.short	0x0014
        /*0014*/ 	.byte	0x00, 0xf0, 0x11, 0x00


	//----- nvinfo : EIATTR_KPARAM_INFO
	.align		4
.L_76:
        /*0018*/ 	.byte	0x04, 0x17
        /*001a*/ 	.short	(.L_78 - .L_77)
.L_77:
        /*001c*/ 	.word	0x00000000
        /*0020*/ 	.short	0x0002
        /*0022*/ 	.short	0x0010
        /*0024*/ 	.byte	0x00, 0xf0, 0x11, 0x00


	//----- nvinfo : EIATTR_KPARAM_INFO
	.align		4
.L_78:
        /*0028*/ 	.byte	0x04, 0x17
        /*002a*/ 	.short	(.L_80 - .L_79)
.L_79:
        /*002c*/ 	.word	0x00000000
        /*0030*/ 	.short	0x0001
        /*0032*/ 	.short	0x0008
        /*0034*/ 	.byte	0x00, 0xf5, 0x21, 0x00


	//----- nvinfo : EIATTR_KPARAM_INFO
	.align		4
.L_80:
        /*0038*/ 	.byte	0x04, 0x17
        /*003a*/ 	.short	(.L_82 - .L_81)
.L_81:
        /*003c*/ 	.word	0x00000000
        /*0040*/ 	.short	0x0000
        /*0042*/ 	.short	0x0000
        /*0044*/ 	.byte	0x00, 0xf5, 0x21, 0x00


	//----- nvinfo : EIATTR_SPARSE_MMA_MASK
	.align		4
.L_82:
        /*0048*/ 	.byte	0x03, 0x50
        /*004a*/ 	.short	0x0000


	//----- nvinfo : EIATTR_MAXREG_COUNT
	.align		4
        /*004c*/ 	.byte	0x03, 0x1b
        /*004e*/ 	.short	0x00ff


	//----- nvinfo : EIATTR_MERCURY_ISA_VERSION
	.align		4
        /*0050*/ 	.byte	0x03, 0x5f
        /*0052*/ 	.short	0x0101


	//----- nvinfo : EIATTR_VRC_CTA_INIT_COUNT
	.align		4
        /*0054*/ 	.byte	0x02, 0x4a
	.zero		1
	.zero		1


	//----- nvinfo : EIATTR_EXIT_INSTR_OFFSETS
	.align		4
        /*0058*/ 	.byte	0x04, 0x1c
        /*005a*/ 	.short	(.L_84 - .L_83)


	//   ....[0]....
.L_83:
        /*005c*/ 	.word	0x00000070


	//   ....[1]....
        /*0060*/ 	.word	0x00000810


	//   ....[2]....
        /*0064*/ 	.word	0x00000ca0


	//   ....[3]....
        /*0068*/ 	.word	0x00000ed0


	//   ....[4]....
        /*006c*/ 	.word	0x00001040


	//   ....[5]....
        /*0070*/ 	.word	0x00001120


	//----- nvinfo : EIATTR_CBANK_PARAM_SIZE
	.align		4
.L_84:
        /*0074*/ 	.byte	0x03, 0x19
        /*0076*/ 	.short	0x0018


	//----- nvinfo : EIATTR_PARAM_CBANK
	.align		4
        /*0078*/ 	.byte	0x04, 0x0a
        /*007a*/ 	.short	(.L_86 - .L_85)
	.align		4
.L_85:
        /*007c*/ 	.word	index@(.nv.constant0._Z11CheckPassGBPiS_ii)
        /*0080*/ 	.short	0x0380
        /*0082*/ 	.short	0x0018


	//----- nvinfo : EIATTR_SW_WAR
	.align		4
.L_86:
        /*0084*/ 	.byte	0x04, 0x36
        /*0086*/ 	.short	(.L_88 - .L_87)
.L_87:
        /*0088*/ 	.word	0x00000008
.L_88:


//--------------------- .nv.info._Z11DataPassGB2PiS_S_S_iii --------------------------
	.section	.nv.info._Z11DataPassGB2PiS_S_S_iii,"",@"SHT_CUDA_INFO"
	.sectionflags	@""
	.align	4


	//----- nvinfo : EIATTR_CUDA_API_VERSION
	.align		4
        /*0000*/ 	.byte	0x04, 0x37
        /*0002*/ 	.short	(.L_90 - .L_89)
.L_89:
        /*0004*/ 	.word	0x00000082


	//----- nvinfo : EIATTR_KPARAM_INFO
	.align		4
.L_90:
        /*0008*/ 	.byte	0x04, 0x17
        /*000a*/ 	.short	(.L_92 - .L_91)
.L_91:
        /*000c*/ 	.word	0x00000000
        /*0010*/ 	.short	0x0006
        /*0012*/ 	.short	0x0028
        /*0014*/ 	.byte	0x00, 0xf0, 0x11, 0x00


	//----- nvinfo : EIATTR_KPARAM_INFO
	.align		4
.L_92:
        /*0018*/ 	.byte	0x04, 0x17
        /*001a*/ 	.short	(.L_94 - .L_93)
.L_93:
        /*001c*/ 	.word	0x00000000
        /*0020*/ 	.short	0x0005
        /*0022*/ 	.short	0x0024
        /*0024*/ 	.byte	0x00, 0xf0, 0x11, 0x00


	//----- nvinfo : EIATTR_KPARAM_INFO
	.align		4
.L_94:
        /*0028*/ 	.byte	0x04, 0x17
        /*002a*/ 	.short	(.L_96 - .L_95)
.L_95:
        /*002c*/ 	.word	0x00000000
        /*0030*/ 	.short	0x0004
        /*0032*/ 	.short	0x0020
        /*0034*/ 	.byte	0x00, 0xf0, 0x11, 0x00


	//----- nvinfo : EIATTR_KPARAM_INFO
	.align		4
.L_96:
        /*0038*/ 	.byte	0x04, 0x17
        /*003a*/ 	.short	(.L_98 - .L_97)
.L_97:
        /*003c*/ 	.word	0x00000000
        /*0040*/ 	.short	0x0003
        /*0042*/ 	.short	0x0018
        /*0044*/ 	.byte	0x00, 0xf5, 0x21, 0x00


	//----- nvinfo : EIATTR_KPARAM_INFO
	.align		4
.L_98:
        /*0048*/ 	.byte	0x04, 0x17
        /*004a*/ 	.short	(.L_100 - .L_99)
.L_99:
        /*004c*/ 	.word	0x00000000
        /*0050*/ 	.short	0x0002
        /*0052*/ 	.short	0x0010
        /*0054*/ 	.byte	0x00, 0xf5, 0x21, 0x00


	//----- nvinfo : EIATTR_KPARAM_INFO
	.align		4
.L_100:
        /*0058*/ 	.byte	0x04, 0x17
        /*005a*/ 	.short	(.L_102 - .L_101)
.L_101:
        /*005c*/ 	.word	0x00000000
        /*0060*/ 	.short	0x0001
        /*0062*/ 	.short	0x0008
        /*0064*/ 	.byte	0x00, 0xf5, 0x21, 0x00


	//----- nvinfo : EIATTR_KPARAM_INFO
	.align		4
.L_102:
        /*0068*/ 	.byte	0x04, 0x17
        /*006a*/ 	.short	(.L_104 - .L_103)
.L_103:
        /*006c*/ 	.word	0x00000000
        /*0070*/ 	.short	0x0000
        /*0072*/ 	.short	0x0000
        /*0074*/ 	.byte	0x00, 0xf5, 0x21, 0x00


	//----- nvinfo : EIATTR_SPARSE_MMA_MASK
	.align		4
.L_104:
        /*0078*/ 	.byte	0x03, 0x50
        /*007a*/ 	.short	0x0000


	//----- nvinfo : EIATTR_MAXREG_COUNT
	.align		4
        /*007c*/ 	.byte	0x03, 0x1b
        /*007e*/ 	.short	0x00ff


	//----- nvinfo : EIATTR_MERCURY_ISA_VERSION
	.align		4
        /*0080*/ 	.byte	0x03, 0x5f
        /*0082*/ 	.short	0x0101


	//----- nvinfo : EIATTR_VRC_CTA_INIT_COUNT
	.align		4
        /*0084*/ 	.byte	0x02, 0x4a
	.zero		1
	.zero		1


	//----- nvinfo : EIATTR_EXIT_INSTR_OFFSETS
	.align		4
        /*0088*/ 	.byte	0x04, 0x1c
        /*008a*/ 	.short	(.L_106 - .L_105)


	//   ....[0]....
.L_105:
        /*008c*/ 	.word	0x00000070


	//   ....[1]....
        /*0090*/ 	.word	0x00000ca0


	//   ....[2]....
        /*0094*/ 	.word	0x00001310


	//   ....[3]....
        /*0098*/ 	.word	0x00001640


	//   ....[4]....
        /*009c*/ 	.word	0x00001830


	//   ....[5]....
        /*00a0*/ 	.word	0x00001930


	//----- nvinfo : EIATTR_CBANK_PARAM_SIZE
	.align		4
.L_106:
        /*00a4*/ 	.byte	0x03, 0x19
        /*00a6*/ 	.short	0x002c


	//----- nvinfo : EIATTR_PARAM_CBANK
	.align		4
        /*00a8*/ 	.byte	0x04, 0x0a
        /*00aa*/ 	.short	(.L_108 - .L_107)
	.align		4
.L_107:
        /*00ac*/ 	.word	index@(.nv.constant0._Z11DataPassGB2PiS_S_S_iii)
        /*00b0*/ 	.short	0x0380
        /*00b2*/ 	.short	0x002c


	//----- nvinfo : EIATTR_SW_WAR
	.align		4
.L_108:
        /*00b4*/ 	.byte	0x04, 0x36
        /*00b6*/ 	.short	(.L_110 - .L_109)
.L_109:
        /*00b8*/ 	.word	0x00000008
.L_110:


//--------------------- .nv.info._Z10DataPassGBPiS_S_S_ii --------------------------
	.section	.nv.info._Z10DataPassGBPiS_S_S_ii,"",@"SHT_CUDA_INFO"
	.sectionflags	@""
	.align	4


	//----- nvinfo : EIATTR_CUDA_API_VERSION
	.align		4
        /*0000*/ 	.byte	0x04, 0x37
        /*0002*/ 	.short	(.L_112 - .L_111)
.L_111:
        /*0004*/ 	.word	0x00000082


	//----- nvinfo : EIATTR_KPARAM_INFO
	.align		4
.L_112:
        /*0008*/ 	.byte	0x04, 0x17
        /*000a*/ 	.short	(.L_114 - .L_113)
.L_113:
        /*000c*/ 	.word	0x00000000
        /*0010*/ 	.short	0x0005
        /*0012*/ 	.short	0x0024
        /*0014*/ 	.byte	0x00, 0xf0, 0x11, 0x00


	//----- nvinfo : EIATTR_KPARAM_INFO
	.align		4
.L_114:
        /*0018*/ 	.byte	0x04, 0x17
        /*001a*/ 	.short	(.L_116 - .L_115)
.L_115:
        /*001c*/ 	.word	0x00000000
        /*0020*/ 	.short	0x0004
        /*0022*/ 	.short	0x0020
        /*0024*/ 	.byte	0x00, 0xf0, 0x11, 0x00


	//----- nvinfo : EIATTR_KPARAM_INFO
	.align		4
.L_116:
        /*0028*/ 	.byte	0x04, 0x17
        /*002a*/ 	.short	(.L_118 - .L_117)
.L_117:
        /*002c*/ 	.word	0x00000000
        /*0030*/ 	.short	0x0003
        /*0032*/ 	.short	0x0018
        /*0034*/ 	.byte	0x00, 0xf5, 0x21, 0x00


	//----- nvinfo : EIATTR_KPARAM_INFO
	.align		4
.L_118:
        /*0038*/ 	.byte	0x04, 0x17
        /*003a*/ 	.short	(.L_120 - .L_119)
.L_119:
        /*003c*/ 	.word	0x00000000
        /*0040*/ 	.short	0x0002
        /*0042*/ 	.short	0x0010
        /*0044*/ 	.byte	0x00, 0xf5, 0x21, 0x00


	//----- nvinfo : EIATTR_KPARAM_INFO
	.align		4
.L_120:
        /*0048*/ 	.byte	0x04, 0x17
        /*004a*/ 	.short	(.L_122 - .L_121)
.L_121:
        /*004c*/ 	.word	0x00000000
        /*0050*/ 	.short	0x0001
        /*0052*/ 	.short	0x0008
        /*0054*/ 	.byte	0x00, 0xf5, 0x21, 0x00


	//----- nvinfo : EIATTR_KPARAM_INFO
	.align		4
.L_122:
        /*0058*/ 	.byte	0x04, 0x17
        /*005a*/ 	.short	(.L_124 - .L_123)
.L_123:
        /*005c*/ 	.word	0x00000000
        /*0060*/ 	.short	0x0000
        /*0062*/ 	.short	0x0000
        /*0064*/ 	.byte	0x00, 0xf5, 0x21, 0x00


	//----- nvinfo : EIATTR_SPARSE_MMA_MASK
	.align		4
.L_124:
        /*0068*/ 	.byte	0x03, 0x50
        /*006a*/ 	.short	0x0000


	//----- nvinfo : EIATTR_MAXREG_COUNT
	.align		4
        /*006c*/ 	.byte	0x03, 0x1b
        /*006e*/ 	.short	0x00ff


	//----- nvinfo : EIATTR_MERCURY_ISA_VERSION
	.align		4
        /*0070*/ 	.byte	0x03, 0x5f
        /*0072*/ 	.short	0x0101


	//----- nvinfo : EIATTR_VRC_CTA_INIT_COUNT
	.align		4
        /*0074*/ 	.byte	0x02, 0x4a
	.zero		1
	.zero		1


	//----- nvinfo : EIATTR_EXIT_INSTR_OFFSETS
	.align		4
        /*0078*/ 	.byte	0x04, 0x1c
        /*007a*/ 	.short	(.L_126 - .L_125)


	//   ....[0]....
.L_125:
        /*007c*/ 	.word	0x00000070


	//   ....[1]....
        /*0080*/ 	.word	0x00000c80


	//   ....[2]....
        /*0084*/ 	.word	0x000012f0


	//   ....[3]....
        /*0088*/ 	.word	0x00001620


	//   ....[4]....
        /*008c*/ 	.word	0x00001810


	//   ....[5]....
        /*0090*/ 	.word	0x00001910


	//----- nvinfo : EIATTR_CBANK_PARAM_SIZE
	.align		4
.L_126:
        /*0094*/ 	.byte	0x03, 0x19
        /*0096*/ 	.short	0x0028


	//----- nvinfo : EIATTR_PARAM_CBANK
	.align		4
        /*0098*/ 	.byte	0x04, 0x0a
        /*009a*/ 	.short	(.L_128 - .L_127)
	.align		4
.L_127:
        /*009c*/ 	.word	index@(.nv.constant0._Z10DataPassGBPiS_S_S_ii)
        /*00a0*/ 	.short	0x0380
        /*00a2*/ 	.short	0x0028


	//----- nvinfo : EIATTR_SW_WAR
	.align		4
.L_128:
        /*00a4*/ 	.byte	0x04, 0x36
        /*00a6*/ 	.short	(.L_130 - .L_129)
.L_129:
        /*00a8*/ 	.word	0x00000008
.L_130:


//--------------------- .nv.info._Z15DataPassGBIter0PiS_S_ii --------------------------
	.section	.nv.info._Z15DataPassGBIter0PiS_S_ii,"",@"SHT_CUDA_INFO"
	.sectionflags	@""
	.align	4


	//----- nvinfo : EIATTR_CUDA_API_VERSION
	.align		4
        /*0000*/ 	.byte	0x04, 0x37
        /*0002*/ 	.short	(.L_132 - .L_131)
.L_131:
        /*0004*/ 	.word	0x00000082


	//----- nvinfo : EIATTR_KPARAM_INFO
	.align		4
.L_132:
        /*0008*/ 	.byte	0x04, 0x17
        /*000a*/ 	.short	(.L_134 - .L_133)
.L_133:
        /*000c*/ 	.word	0x00000000
        /*0010*/ 	.short	0x0004
        /*0012*/ 	.short	0x001c
        /*0014*/ 	.byte	0x00, 0xf0, 0x11, 0x00


	//----- nvinfo : EIATTR_KPARAM_INFO
	.align		4
.L_134:
        /*0018*/ 	.byte	0x04, 0x17
        /*001a*/ 	.short	(.L_136 - .L_135)
.L_135:
        /*001c*/ 	.word	0x00000000
        /*0020*/ 	.short	0x0003
        /*0022*/ 	.short	0x0018
        /*0024*/ 	.byte	0x00, 0xf0, 0x11, 0x00


	//----- nvinfo : EIATTR_KPARAM_INFO
	.align		4
.L_136:
        /*0028*/ 	.byte	0x04, 0x17
        /*002a*/ 	.short	(.L_138 - .L_137)
.L_137:
        /*002c*/ 	.word	0x00000000
        /*0030*/ 	.short	0x0002
        /*0032*/ 	.short	0x0010
        /*0034*/ 	.byte	0x00, 0xf5, 0x21, 0x00


	//----- nvinfo : EIATTR_KPARAM_INFO
	.align		4
.L_138:
        /*0038*/ 	.byte	0x04, 0x17
        /*003a*/ 	.short	(.L_140 - .L_139)
.L_139:
        /*003c*/ 	.word	0x00000000
        /*0040*/ 	.short	0x0001
        /*0042*/ 	.short	0x0008
        /*0044*/ 	.byte	0x00, 0xf5, 0x21, 0x00


	//----- nvinfo : EIATTR_KPARAM_INFO
	.align		4
.L_140:
        /*0048*/ 	.byte	0x04, 0x17
        /*004a*/ 	.short	(.L_142 - .L_141)
.L_141:
        /*004c*/ 	.word	0x00000000
        /*0050*/ 	.short	0x0000
        /*0052*/ 	.short	0x0000
        /*0054*/ 	.byte	0x00, 0xf5, 0x21, 0x00


	//----- nvinfo : EIATTR_SPARSE_MMA_MASK
	.align		4
.L_142:
        /*0058*/ 	.byte	0x03, 0x50
        /*005a*/ 	.short	0x0000


	//----- nvinfo : EIATTR_MAXREG_COUNT
	.align		4
        /*005c*/ 	.byte	0x03, 0x1b
        /*005e*/ 	.short	0x00ff


	//----- nvinfo : EIATTR_MERCURY_ISA_VERSION
	.align		4
        /*0060*/ 	.byte	0x03, 0x5f
        /*0062*/ 	.short	0x0101


	//----- nvinfo : EIATTR_VRC_CTA_INIT_COUNT
	.align		4
        /*0064*/ 	.byte	0x02, 0x4a
	.zero		1
	.zero		1


	//----- nvinfo : EIATTR_EXIT_INSTR_OFFSETS
	.align		4
        /*0068*/ 	.byte	0x04, 0x1c
        /*006a*/ 	.short	(.L_144 - .L_143)


	//   ....[0]....
.L_143:
        /*006c*/ 	.word	0x00000070


	//   ....[1]....
        /*0070*/ 	.word	0x00000210


	//   ....[2]....
        /*0074*/ 	.word	0x00000720


	//   ....[3]....
        /*0078*/ 	.word	0x00000980


	//   ....[4]....
        /*007c*/ 	.word	0x00000b00


	//   ....[5]....
        /*0080*/ 	.word	0x00000be0


	//----- nvinfo : EIATTR_CBANK_PARAM_SIZE
	.align		4
.L_144:
        /*0084*/ 	.byte	0x03, 0x19
        /*0086*/ 	.short	0x0020


	//----- nvinfo : EIATTR_PARAM_CBANK
	.align		4
        /*0088*/ 	.byte	0x04, 0x0a
        /*008a*/ 	.short	(.L_146 - .L_145)
	.align		4
.L_145:
        /*008c*/ 	.word	index@(.nv.constant0._Z15DataPassGBIter0PiS_S_ii)
        /*0090*/ 	.short	0x0380
        /*0092*/ 	.short	0x0020


	//----- nvinfo : EIATTR_SW_WAR
	.align		4
.L_146:
        /*0094*/ 	.byte	0x04, 0x36
        /*0096*/ 	.short	(.L_148 - .L_147)
.L_147:
        /*0098*/ 	.word	0x00000008
.L_148:


//--------------------- .nv.callgraph             --------------------------
	.section	.nv.callgraph,"",@"SHT_CUDA_CALLGRAPH"
	.align	4
	.sectionentsize	8
	.align		4
        /*0000*/ 	.word	0x00000000
	.align		4
        /*0004*/ 	.word	0xffffffff
	.align		4
        /*0008*/ 	.word	0x00000000
	.align		4
        /*000c*/ 	.word	0xfffffffe
	.align		4
        /*0010*/ 	.word	0x00000000
	.align		4
        /*0014*/ 	.word	0xfffffffd
	.align		4
        /*0018*/ 	.word	0x00000000
	.align		4
        /*001c*/ 	.word	0xfffffffc


//--------------------- .nv.constant3             --------------------------
	.section	.nv.constant3,"a",@progbits
	.align	4
.nv.constant3:
	.type		Mat_device,@object
	.size		Mat_device,(.L_0 - Mat_device)
Mat_device:
	.zero		20736
.L_0:


//--------------------- .text._Z15ComputeSyndromePiS_ii --------------------------
	.section	.text._Z15ComputeSyndromePiS_ii,"ax",@progbits
	.align	128
        .global         _Z15ComputeSyndromePiS_ii
        .type           _Z15ComputeSyndromePiS_ii,@function
        .size           _Z15ComputeSyndromePiS_ii,(.L_x_53 - _Z15ComputeSyndromePiS_ii)
        .other          _Z15ComputeSyndromePiS_ii,@"STO_CUDA_ENTRY STV_DEFAULT"
_Z15ComputeSyndromePiS_ii:
.text._Z15ComputeSyndromePiS_ii:
[----:B------:R-:W-:Y:S01]  /*0000*/  LDC R1, c[0x0][0x37c] ;  /* 0x0000df00ff017b82 */ /* 0x000fe20000000800 */
[----:B------:R-:W0:Y:S07]  /*0010*/  S2R R7, SR_TID.X ;  /* 0x0000000000077919 */ /* 0x000e2e0000002100 */
[----:B------:R-:W0:Y:S01]  /*0020*/  S2UR UR6, SR_CTAID.X ;  /* 0x00000000000679c3 */ /* 0x000e220000002500 */
[----:B------:R-:W1:Y:S07]  /*0030*/  LDCU.64 UR4, c[0x0][0x358] ;  /* 0x00006b00ff0477ac */ /* 0x000e6e0008000a00 */
[----:B------:R-:W0:Y:S08]  /*0040*/  LDC R0, c[0x0][0x360] ;  /* 0x0000d800ff007b82 */ /* 0x000e300000000800 */
[----:B------:R-:W2:Y:S08]  /*0050*/  LDC R6, c[0x0][0x390] ;  /* 0x0000e400ff067b82 */ /* 0x000eb00000000800 */
[----:B------:R-:W3:Y:S01]  /*0060*/  LDC.64 R2, c[0x0][0x380] ;  /* 0x0000e000ff027b82 */ /* 0x000ee20000000a00 */
[----:B0-----:R-:W-:-:S05]  /*0070*/  IMAD R7, R0, UR6, R7 ;  /* 0x0000000600077c24 */ /* 0x001fca000f8e0207 */
[C---:B--2---:R-:W-:Y:S01]  /*0080*/  ISETP.GE.AND P0, PT, R7.reuse, R6, PT ;  /* 0x000000060700720c */ /* 0x044fe20003f06270 */
[----:B---3--:R-:W-:-:S05]  /*0090*/  IMAD.WIDE R2, R7, 0x4, R2 ;  /* 0x0000000407027825 */ /* 0x008fca00078e0202 */
[----:B-1----:R0:W-:Y:S07]  /*00a0*/  STG.E desc[UR4][R2.64], RZ ;  /* 0x000000ff02007986 */ /* 0x0021ee000c101904 */
[----:B------:R-:W-:Y:S05]  /*00b0*/  @P0 EXIT ;  /* 0x000000000000094d */ /* 0x000fea0003800000 */
[----:B------:R-:W-:Y:S01]  /*00c0*/  IABS R9, R6 ;  /* 0x0000000600097213 */ /* 0x000fe20000000000 */
[----:B------:R-:W1:Y:S03]  /*00d0*/  LDC R13, c[0x0][0x394] ;  /* 0x0000e500ff0d7b82 */ /* 0x000e660000000800 */
[----:B------:R-:W2:Y:S08]  /*00e0*/  I2F.RP R0, R9 ;  /* 0x0000000900007306 */ /* 0x000eb00000209400 */
[----:B--2---:R-:W2:Y:S02]  /*00f0*/  MUFU.RCP R0, R0 ;  /* 0x0000000000007308 */ /* 0x004ea40000001000 */
[----:B--2---:R-:W-:-:S06]  /*0100*/  VIADD R4, R0, 0xffffffe ;  /* 0x0ffffffe00047836 */ /* 0x004fcc0000000000 */
[----:B------:R2:W3:Y:S02]  /*0110*/  F2I.FTZ.U32.TRUNC.NTZ R5, R4 ;  /* 0x0000000400057305 */ /* 0x0004e4000021f000 */
[----:B--2---:R-:W-:Y:S02]  /*0120*/  IMAD.MOV.U32 R4, RZ, RZ, RZ ;  /* 0x000000ffff047224 */ /* 0x004fe400078e00ff */
[----:B---3--:R-:W-:-:S04]  /*0130*/  IMAD.MOV R8, RZ, RZ, -R5 ;  /* 0x000000ffff087224 */ /* 0x008fc800078e0a05 */
[----:B------:R-:W-:Y:S01]  /*0140*/  IMAD R11, R8, R9, RZ ;  /* 0x00000009080b7224 */ /* 0x000fe200078e02ff */
[----:B-1----:R-:W-:-:S03]  /*0150*/  IABS R8, R13 ;  /* 0x0000000d00087213 */ /* 0x002fc60000000000 */
[----:B------:R-:W-:-:S06]  /*0160*/  IMAD.HI.U32 R5, R5, R11, R4 ;  /* 0x0000000b05057227 */ /* 0x000fcc00078e0004 */
[----:B------:R-:W-:-:S04]  /*0170*/  IMAD.HI.U32 R4, R5, R8, RZ ;  /* 0x0000000805047227 */ /* 0x000fc800078e00ff */
[----:B------:R-:W-:-:S04]  /*0180*/  IMAD.MOV R0, RZ, RZ, -R4 ;  /* 0x000000ffff007224 */ /* 0x000fc800078e0a04 */
[----:B------:R-:W-:-:S05]  /*0190*/  IMAD R0, R9, R0, R8 ;  /* 0x0000000009007224 */ /* 0x000fca00078e0208 */
[----:B------:R-:W-:-:S13]  /*01a0*/  ISETP.GT.U32.AND P2, PT, R9, R0, PT ;  /* 0x000000000900720c */ /* 0x000fda0003f44070 */
[-C--:B------:R-:W-:Y:S01]  /*01b0*/  @!P2 IADD3 R0, PT, PT, R0, -R9.reuse, RZ ;  /* 0x800000090000a210 */ /* 0x080fe20007ffe0ff */
[----:B------:R-:W-:Y:S01]  /*01c0*/  @!P2 VIADD R4, R4, 0x1 ;  /* 0x000000010404a836 */ /* 0x000fe20000000000 */
[----:B------:R-:W-:Y:S02]  /*01d0*/  ISETP.NE.AND P2, PT, R6, RZ, PT ;  /* 0x000000ff0600720c */ /* 0x000fe40003f45270 */
[----:B------:R-:W-:Y:S02]  /*01e0*/  ISETP.GE.U32.AND P0, PT, R0, R9, PT ;  /* 0x000000090000720c */ /* 0x000fe40003f06070 */
[----:B------:R-:W-:-:S04]  /*01f0*/  LOP3.LUT R0, R13, R6, RZ, 0x3c, !PT ;  /* 0x000000060d007212 */ /* 0x000fc800078e3cff */
[----:B------:R-:W-:-:S07]  /*0200*/  ISETP.GE.AND P1, PT, R0, RZ, PT ;  /* 0x000000ff0000720c */ /* 0x000fce0003f26270 */
[----:B------:R-:W-:-:S06]  /*0210*/  @P0 VIADD R4, R4, 0x1 ;  /* 0x0000000104040836 */ /* 0x000fcc0000000000 */
[----:B------:R-:W-:Y:S01]  /*0220*/  @!P1 IMAD.MOV R4, RZ, RZ, -R4 ;  /* 0x000000ffff049224 */ /* 0x000fe200078e0a04 */
[----:B------:R-:W-:-:S04]  /*0230*/  @!P2 LOP3.LUT R4, RZ, R6, RZ, 0x33, !PT ;  /* 0x00000006ff04a212 */ /* 0x000fc800078e33ff */
[----:B------:R-:W-:-:S13]  /*0240*/  ISETP.GE.AND P0, PT, R4, 0x1, PT ;  /* 0x000000010400780c */ /* 0x000fda0003f06270 */
[----:B------:R-:W-:Y:S05]  /*0250*/  @!P0 EXIT ;  /* 0x000000000000894d */ /* 0x000fea0003800000 */
[C---:B------:R-:W-:Y:S01]  /*0260*/  ISETP.GE.U32.AND P0, PT, R4.reuse, 0x10, PT ;  /* 0x000000100400780c */ /* 0x040fe20003f06070 */
[----:B------:R-:W-:Y:S01]  /*0270*/  HFMA2 R5, -RZ, RZ, 0, 0 ;  /* 0x00000000ff057431 */ /* 0x000fe200000001ff */
[----:B------:R-:W-:Y:S01]  /*0280*/  LOP3.LUT R11, R4, 0xf, RZ, 0xc0, !PT ;  /* 0x0000000f040b7812 */ /* 0x000fe200078ec0ff */
[----:B------:R-:W-:-:S03]  /*0290*/  IMAD R0, R7, R4, RZ ;  /* 0x0000000407007224 */ /* 0x000fc600078e02ff */
[----:B------:R-:W-:-:S07]  /*02a0*/  ISETP.NE.AND P1, PT, R11, RZ, PT ;  /* 0x000000ff0b00720c */ /* 0x000fce0003f25270 */
[----:B------:R-:W-:Y:S06]  /*02b0*/  @!P0 BRA `(.L_x_0) ;  /* 0x0000000400e48947 */ /* 0x000fec0003800000 */
[----:B------:R-:W-:Y:S01]  /*02c0*/  LOP3.LUT R5, R4, 0x7ffffff0, RZ, 0xc0, !PT ;  /* 0x7ffffff004057812 */ /* 0x000fe200078ec0ff */
[----:B------:R-:W-:-:S04]  /*02d0*/  IMAD.MOV.U32 R8, RZ, RZ, R0 ;  /* 0x000000ffff087224 */ /* 0x000fc800078e0000 */
[----:B------:R-:W-:-:S07]  /*02e0*/  IMAD.MOV R9, RZ, RZ, -R5 ;  /* 0x000000ffff097224 */ /* 0x000fce00078e0a05 */
.L_x_1:
[----:B------:R-:W-:Y:S01]  /*02f0*/  IMAD.SHL.U32 R10, R8, 0x4, RZ ;  /* 0x00000004080a7824 */ /* 0x000fe200078e00ff */
[----:B------:R-:W1:Y:S08]  /*0300*/  LDC.64 R6, c[0x0][0x388] ;  /* 0x0000e200ff067b82 */ /* 0x000e700000000a00 */
[----:B------:R-:W-:Y:S08]  /*0310*/  BAR.SYNC.DEFER_BLOCKING 0x0 ;  /* 0x0000000000007b1d */ /* 0x000ff00000010000 */
[----:B--2---:R-:W1:Y:S01]  /*0320*/  LDC R13, c[0x3][R10] ;  /* 0x00c000000a0d7b82 */ /* 0x004e620000000800 */
[----:B------:R-:W2:Y:S01]  /*0330*/  LDG.E R14, desc[UR4][R2.64] ;  /* 0x00000004020e7981 */ /* 0x000ea2000c1e1900 */
[----:B-1----:R-:W-:-:S06]  /*0340*/  IMAD.WIDE R12, R13, 0x4, R6 ;  /* 0x000000040d0c7825 */ /* 0x002fcc00078e0206 */
[----:B------:R-:W2:Y:S01]  /*0350*/  LDG.E R13, desc[UR4][R12.64] ;  /* 0x000000040c0d7981 */ /* 0x000ea2000c1e1900 */
[----:B------:R-:W1:Y:S01]  /*0360*/  LDC R15, c[0x3][R10+0x4] ;  /* 0x00c001000a0f7b82 */ /* 0x000e620000000800 */
[----:B--2---:R-:W-:-:S05]  /*0370*/  LOP3.LUT R19, R13, R14, RZ, 0x3c, !PT ;  /* 0x0000000e0d137212 */ /* 0x004fca00078e3cff */
[----:B------:R2:W-:Y:S02]  /*0380*/  STG.E desc[UR4][R2.64], R19 ;  /* 0x0000001302007986 */ /* 0x0005e4000c101904 */
[----:B------:R-:W-:Y:S01]  /*0390*/  BAR.SYNC.DEFER_BLOCKING 0x0 ;  /* 0x0000000000007b1d */ /* 0x000fe20000010000 */
[----:B-1----:R-:W-:-:S06]  /*03a0*/  IMAD.WIDE R14, R15, 0x4, R6 ;  /* 0x000000040f0e7825 */ /* 0x002fcc00078e0206 */
[----:B------:R-:W3:Y:S04]  /*03b0*/  LDG.E R15, desc[UR4][R14.64] ;  /* 0x000000040e0f7981 */ /* 0x000ee8000c1e1900 */
[----:B------:R-:W3:Y:S01]  /*03c0*/  LDG.E R16, desc[UR4][R2.64] ;  /* 0x0000000402107981 */ /* 0x000ee2000c1e1900 */
[----:B------:R-:W1:Y:S01]  /*03d0*/  LDC R17, c[0x3][R10+0x8] ;  /* 0x00c002000a117b82 */ /* 0x000e620000000800 */
[----:B---3--:R-:W-:-:S05]  /*03e0*/  LOP3.LUT R21, R15, R16, RZ, 0x3c, !PT ;  /* 0x000000100f157212 */ /* 0x008fca00078e3cff */
[----:B------:R3:W-:Y:S02]  /*03f0*/  STG.E desc[UR4][R2.64], R21 ;  /* 0x0000001502007986 */ /* 0x0007e4000c101904 */
[----:B------:R-:W-:Y:S01]  /*0400*/  BAR.SYNC.DEFER_BLOCKING 0x0 ;  /* 0x0000000000007b1d */ /* 0x000fe20000010000 */
[----:B-1----:R-:W-:-:S06]  /*0410*/  IMAD.WIDE R16, R17, 0x4, R6 ;  /* 0x0000000411107825 */ /* 0x002fcc00078e0206 */
[----:B------:R-:W2:Y:S04]  /*0420*/  LDG.E R17, desc[UR4][R16.64] ;  /* 0x0000000410117981 */ /* 0x000ea8000c1e1900 */
        /* <DEDUP_REMOVED lines=13> */
[----:B------:R-:W4:Y:S04]  /*0500*/  LDG.E R15, desc[UR4][R14.64] ;  /* 0x000000040e0f7981 */ /* 0x000f28000c1e1900 */
[----:B------:R-:W4:Y:S01]  /*0510*/  LDG.E R16, desc[UR4][R2.64] ;  /* 0x0000000402107981 */ /* 0x000f22000c1e1900 */
[----:B--2---:R-:W1:Y:S02]  /*0520*/  LDC R19, c[0x3][R10+0x14] ;  /* 0x00c005000a137b82 */ /* 0x004e640000000800 */
[----:B-1----:R-:W-:Y:S01]  /*0530*/  IMAD.WIDE R12, R19, 0x4, R6 ;  /* 0x00000004130c7825 */ /* 0x002fe200078e0206 */
[----:B----4-:R-:W-:-:S05]  /*0540*/  LOP3.LUT R17, R15, R16, RZ, 0x3c, !PT ;  /* 0x000000100f117212 */ /* 0x010fca00078e3cff */
[----:B------:R1:W-:Y:S01]  /*0550*/  STG.E desc[UR4][R2.64], R17 ;  /* 0x0000001102007986 */ /* 0x0003e2000c101904 */
[----:B------:R-:W-:Y:S06]  /*0560*/  BAR.SYNC.DEFER_BLOCKING 0x0 ;  /* 0x0000000000007b1d */ /* 0x000fec0000010000 */
[----:B------:R-:W2:Y:S04]  /*0570*/  LDG.E R13, desc[UR4][R12.64] ;  /* 0x000000040c0d7981 */ /* 0x000ea8000c1e1900 */
[----:B------:R-:W2:Y:S01]  /*0580*/  LDG.E R16, desc[UR4][R2.64] ;  /* 0x0000000402107981 */ /* 0x000ea2000c1e1900 */
[----:B---3--:R-:W3:Y:S02]  /*0590*/  LDC R21, c[0x3][R10+0x18] ;  /* 0x00c006000a157b82 */ /* 0x008ee40000000800 */
[----:B---3--:R-:W-:Y:S01]  /*05a0*/  IMAD.WIDE R14, R21, 0x4, R6 ;  /* 0x00000004150e7825 */ /* 0x008fe200078e0206 */
[----:B--2---:R-:W-:-:S05]  /*05b0*/  LOP3.LUT R19, R13, R16, RZ, 0x3c, !PT ;  /* 0x000000100d137212 */ /* 0x004fca00078e3cff */
[----:B------:R2:W-:Y:S01]  /*05c0*/  STG.E desc[UR4][R2.64], R19 ;  /* 0x0000001302007986 */ /* 0x0005e2000c101904 */
[----:B------:R-:W-:Y:S06]  /*05d0*/  BAR.SYNC.DEFER_BLOCKING 0x0 ;  /* 0x0000000000007b1d */ /* 0x000fec0000010000 */
[----:B------:R-:W1:Y:S04]  /*05e0*/  LDG.E R15, desc[UR4][R14.64] ;  /* 0x000000040e0f7981 */ /* 0x000e68000c1e1900 */
[----:B------:R-:W1:Y:S01]  /*05f0*/  LDG.E R16, desc[UR4][R2.64] ;  /* 0x0000000402107981 */ /* 0x000e62000c1e1900 */
[----:B------:R-:W3:Y:S02]  /*0600*/  LDC R21, c[0x3][R10+0x1c] ;  /* 0x00c007000a157b82 */ /* 0x000ee40000000800 */
[----:B---3--:R-:W-:Y:S01]  /*0610*/  IMAD.WIDE R12, R21, 0x4, R6 ;  /* 0x00000004150c7825 */ /* 0x008fe200078e0206 */
[----:B-1----:R-:W-:-:S05]  /*0620*/  LOP3.LUT R17, R15, R16, RZ, 0x3c, !PT ;  /* 0x000000100f117212 */ /* 0x002fca00078e3cff */
[----:B------:R1:W-:Y:S01]  /*0630*/  STG.E desc[UR4][R2.64], R17 ;  /* 0x0000001102007986 */ /* 0x0003e2000c101904 */
[----:B------:R-:W-:Y:S06]  /*0640*/  BAR.SYNC.DEFER_BLOCKING 0x0 ;  /* 0x0000000000007b1d */ /* 0x000fec0000010000 */
[----:B------:R-:W2:Y:S04]  /*0650*/  LDG.E R13, desc[UR4][R12.64] ;  /* 0x000000040c0d7981 */ /* 0x000ea8000c1e1900 */
[----:B------:R-:W2:Y:S01]  /*0660*/  LDG.E R16, desc[UR4][R2.64] ;  /* 0x0000000402107981 */ /* 0x000ea2000c1e1900 */
[----:B------:R-:W3:Y:S02]  /*0670*/  LDC R21, c[0x3][R10+0x20] ;  /* 0x00c008000a157b82 */ /* 0x000ee40000000800 */
        /* <DEDUP_REMOVED lines=53> */
[----:B------:R-:W3:Y:S04]  /*09d0*/  LDG.E R7, desc[UR4][R6.64] ;  /* 0x0000000406077981 */ /* 0x000ee8000c1e1900 */
[----:B------:R-:W3:Y:S01]  /*09e0*/  LDG.E R12, desc[UR4][R2.64] ;  /* 0x00000004020c7981 */ /* 0x000ee2000c1e1900 */
[----:B------:R-:W-:-:S04]  /*09f0*/  IADD3 R9, PT, PT, R9, 0x10, RZ ;  /* 0x0000001009097810 */ /* 0x000fc80007ffe0ff */
[----:B------:R-:W-:Y:S01]  /*0a00*/  ISETP.NE.AND P0, PT, R9, RZ, PT ;  /* 0x000000ff0900720c */ /* 0x000fe20003f05270 */
[----:B------:R-:W-:Y:S01]  /*0a10*/  VIADD R8, R8, 0x10 ;  /* 0x0000001008087836 */ /* 0x000fe20000000000 */
[----:B---3--:R-:W-:-:S05]  /*0a20*/  LOP3.LUT R13, R7, R12, RZ, 0x3c, !PT ;  /* 0x0000000c070d7212 */ /* 0x008fca00078e3cff */
[----:B------:R2:W-:Y:S06]  /*0a30*/  STG.E desc[UR4][R2.64], R13 ;  /* 0x0000000d02007986 */ /* 0x0005ec000c101904 */
[----:B------:R-:W-:Y:S05]  /*0a40*/  @P0 BRA `(.L_x_1) ;  /* 0xfffffff800280947 */ /* 0x000fea000383ffff */
.L_x_0:
[----:B------:R-:W-:Y:S05]  /*0a50*/  @!P1 EXIT ;  /* 0x000000000000994d */ /* 0x000fea0003800000 */
[----:B------:R-:W-:Y:S02]  /*0a60*/  ISETP.GE.U32.AND P0, PT, R11, 0x8, PT ;  /* 0x000000080b00780c */ /* 0x000fe40003f06070 */
[----:B------:R-:W-:-:S04]  /*0a70*/  LOP3.LUT R16, R4, 0x7, RZ, 0xc0, !PT ;  /* 0x0000000704107812 */ /* 0x000fc800078ec0ff */
[----:B------:R-:W-:-:S07]  /*0a80*/  ISETP.NE.AND P1, PT, R16, RZ, PT ;  /* 0x000000ff1000720c */ /* 0x000fce0003f25270 */
[----:B------:R-:W-:Y:S06]  /*0a90*/  @!P0 BRA `(.L_x_2) ;  /* 0x0000000000f08947 */ /* 0x000fec0003800000 */
[----:B------:R-:W-:Y:S01]  /*0aa0*/  IMAD.IADD R8, R0, 0x1, R5 ;  /* 0x0000000100087824 */ /* 0x000fe200078e0205 */
[----:B------:R-:W1:Y:S08]  /*0ab0*/  LDC.64 R6, c[0x0][0x388] ;  /* 0x0000e200ff067b82 */ /* 0x000e700000000a00 */
[----:B------:R-:W-:Y:S01]  /*0ac0*/  BAR.SYNC.DEFER_BLOCKING 0x0 ;  /* 0x0000000000007b1d */ /* 0x000fe20000010000 */
[----:B------:R-:W-:-:S07]  /*0ad0*/  IMAD.SHL.U32 R8, R8, 0x4, RZ ;  /* 0x0000000408087824 */ /* 0x000fce00078e00ff */
[----:B------:R-:W1:Y:S01]  /*0ae0*/  LDC R11, c[0x3][R8] ;  /* 0x00c00000080b7b82 */ /* 0x000e620000000800 */
[----:B------:R-:W3:Y:S01]  /*0af0*/  LDG.E R9, desc[UR4][R2.64] ;  /* 0x0000000402097981 */ /* 0x000ee2000c1e1900 */
[----:B-1----:R-:W-:-:S06]  /*0b00*/  IMAD.WIDE R10, R11, 0x4, R6 ;  /* 0x000000040b0a7825 */ /* 0x002fcc00078e0206 */
[----:B------:R-:W3:Y:S01]  /*0b10*/  LDG.E R10, desc[UR4][R10.64] ;  /* 0x000000040a0a7981 */ /* 0x000ee2000c1e1900 */
[----:B--2---:R-:W1:Y:S02]  /*0b20*/  LDC R13, c[0x3][R8+0x4] ;  /* 0x00c00100080d7b82 */ /* 0x004e640000000800 */
[----:B-1----:R-:W-:Y:S01]  /*0b30*/  IMAD.WIDE R12, R13, 0x4, R6 ;  /* 0x000000040d0c7825 */ /* 0x002fe200078e0206 */
[----:B---3--:R-:W-:-:S05]  /*0b40*/  LOP3.LUT R9, R10, R9, RZ, 0x3c, !PT ;  /* 0x000000090a097212 */ /* 0x008fca00078e3cff */
[----:B------:R1:W-:Y:S01]  /*0b50*/  STG.E desc[UR4][R2.64], R9 ;  /* 0x0000000902007986 */ /* 0x0003e2000c101904 */
[----:B------:R-:W-:Y:S06]  /*0b60*/  BAR.SYNC.DEFER_BLOCKING 0x0 ;  /* 0x0000000000007b1d */ /* 0x000fec0000010000 */
[----:B------:R-:W2:Y:S04]  /*0b70*/  LDG.E R13, desc[UR4][R12.64] ;  /* 0x000000040c0d7981 */ /* 0x000ea8000c1e1900 */
[----:B------:R-:W2:Y:S01]  /*0b80*/  LDG.E R14, desc[UR4][R2.64] ;  /* 0x00000004020e7981 */ /* 0x000ea2000c1e1900 */
[----:B------:R-:W3:Y:S01]  /*0b90*/  LDC R15, c[0x3][R8+0x8] ;  /* 0x00c00200080f7b82 */ /* 0x000ee20000000800 */
[----:B--2---:R-:W-:-:S05]  /*0ba0*/  LOP3.LUT R17, R13, R14, RZ, 0x3c, !PT ;  /* 0x0000000e0d117212 */ /* 0x004fca00078e3cff */
[----:B------:R2:W-:Y:S02]  /*0bb0*/  STG.E desc[UR4][R2.64], R17 ;  /* 0x0000001102007986 */ /* 0x0005e4000c101904 */
[----:B------:R-:W-:Y:S01]  /*0bc0*/  BAR.SYNC.DEFER_BLOCKING 0x0 ;  /* 0x0000000000007b1d */ /* 0x000fe20000010000 */
[----:B---3--:R-:W-:-:S06]  /*0bd0*/  IMAD.WIDE R14, R15, 0x4, R6 ;  /* 0x000000040f0e7825 */ /* 0x008fcc00078e0206 */
[----:B------:R-:W1:Y:S04]  /*0be0*/  LDG.E R15, desc[UR4][R14.64] ;  /* 0x000000040e0f7981 */ /* 0x000e68000c1e1900 */
[----:B------:R-:W1:Y:S01]  /*0bf0*/  LDG.E R10, desc[UR4][R2.64] ;  /* 0x00000004020a7981 */ /* 0x000e62000c1e1900 */
[----:B------:R-:W3:Y:S01]  /*0c00*/  LDC R11, c[0x3][R8+0xc] ;  /* 0x00c00300080b7b82 */ /* 0x000ee20000000800 */
[----:B-1----:R-:W-:-:S05]  /*0c10*/  LOP3.LUT R9, R15, R10, RZ, 0x3c, !PT ;  /* 0x0000000a0f097212 */ /* 0x002fca00078e3cff */
[----:B------:R1:W-:Y:S02]  /*0c20*/  STG.E desc[UR4][R2.64], R9 ;  /* 0x0000000902007986 */ /* 0x0003e4000c101904 */
[----:B------:R-:W-:Y:S01]  /*0c30*/  BAR.SYNC.DEFER_BLOCKING 0x0 ;  /* 0x0000000000007b1d */ /* 0x000fe20000010000 */
[----:B---3--:R-:W-:-:S06]  /*0c40*/  IMAD.WIDE R10, R11, 0x4, R6 ;  /* 0x000000040b0a7825 */ /* 0x008fcc00078e0206 */
        /* <DEDUP_REMOVED lines=16> */
[----:B--2---:R-:W2:Y:S02]  /*0d50*/  LDC R17, c[0x3][R8+0x18] ;  /* 0x00c0060008117b82 */ /* 0x004ea40000000800 */
[----:B--2---:R-:W-:Y:S01]  /*0d60*/  IMAD.WIDE R12, R17, 0x4, R6 ;  /* 0x00000004110c7825 */ /* 0x004fe200078e0206 */
[----:B---3--:R-:W-:-:S05]  /*0d70*/  LOP3.LUT R15, R11, R14, RZ, 0x3c, !PT ;  /* 0x0000000e0b0f7212 */ /* 0x008fca00078e3cff */
[----:B------:R3:W-:Y:S01]  /*0d80*/  STG.E desc[UR4][R2.64], R15 ;  /* 0x0000000f02007986 */ /* 0x0007e2000c101904 */
[----:B------:R-:W-:Y:S06]  /*0d90*/  BAR.SYNC.DEFER_BLOCKING 0x0 ;  /* 0x0000000000007b1d */ /* 0x000fec0000010000 */
[----:B------:R-:W1:Y:S04]  /*0da0*/  LDG.E R13, desc[UR4][R12.64] ;  /* 0x000000040c0d7981 */ /* 0x000e68000c1e1900 */
[----:B------:R-:W1:Y:S01]  /*0db0*/  LDG.E R14, desc[UR4][R2.64] ;  /* 0x00000004020e7981 */ /* 0x000e62000c1e1900 */
[----:B------:R-:W2:Y:S02]  /*0dc0*/  LDC R17, c[0x3][R8+0x1c] ;  /* 0x00c0070008117b82 */ /* 0x000ea40000000800 */
[----:B--2---:R-:W-:Y:S01]  /*0dd0*/  IMAD.WIDE R6, R17, 0x4, R6 ;  /* 0x0000000411067825 */ /* 0x004fe200078e0206 */
[----:B-1----:R-:W-:-:S05]  /*0de0*/  LOP3.LUT R9, R13, R14, RZ, 0x3c, !PT ;  /* 0x0000000e0d097212 */ /* 0x002fca00078e3cff */
[----:B------:R3:W-:Y:S01]  /*0df0*/  STG.E desc[UR4][R2.64], R9 ;  /* 0x0000000902007986 */ /* 0x0007e2000c101904 */
[----:B------:R-:W-:Y:S06]  /*0e00*/  BAR.SYNC.DEFER_BLOCKING 0x0 ;  /* 0x0000000000007b1d */ /* 0x000fec0000010000 */
[----:B------:R-:W2:Y:S04]  /*0e10*/  LDG.E R7, desc[UR4][R6.64] ;  /* 0x0000000406077981 */ /* 0x000ea8000c1e1900 */
[----:B------:R-:W2:Y:S01]  /*0e20*/  LDG.E R10, desc[UR4][R2.64] ;  /* 0x00000004020a7981 */ /* 0x000ea2000c1e1900 */
[----:B------:R-:W-:-:S02]  /*0e30*/  IADD3 R5, PT, PT, R5, 0x8, RZ ;  /* 0x0000000805057810 */ /* 0x000fc40007ffe0ff */
[----:B--2---:R-:W-:-:S05]  /*0e40*/  LOP3.LUT R11, R7, R10, RZ, 0x3c, !PT ;  /* 0x0000000a070b7212 */ /* 0x004fca00078e3cff */
[----:B------:R3:W-:Y:S02]  /*0e50*/  STG.E desc[UR4][R2.64], R11 ;  /* 0x0000000b02007986 */ /* 0x0007e4000c101904 */
.L_x_2:
[----:B------:R-:W-:Y:S05]  /*0e60*/  @!P1 EXIT ;  /* 0x000000000000994d */ /* 0x000fea0003800000 */
[----:B------:R-:W-:Y:S02]  /*0e70*/  ISETP.GE.U32.AND P0, PT, R16, 0x4, PT ;  /* 0x000000041000780c */ /* 0x000fe40003f06070 */
[----:B------:R-:W-:-:S04]  /*0e80*/  LOP3.LUT R4, R4, 0x3, RZ, 0xc0, !PT ;  /* 0x0000000304047812 */ /* 0x000fc800078ec0ff */
[----:B------:R-:W-:-:S07]  /*0e90*/  ISETP.NE.AND P1, PT, R4, RZ, PT ;  /* 0x000000ff0400720c */ /* 0x000fce0003f25270 */
[----:B------:R-:W-:Y:S06]  /*0ea0*/  @!P0 BRA `(.L_x_3) ;  /* 0x0000000000808947 */ /* 0x000fec0003800000 */
[----:B------:R-:W-:Y:S01]  /*0eb0*/  IMAD.IADD R6, R0, 0x1, R5 ;  /* 0x0000000100067824 */ /* 0x000fe200078e0205 */
[----:B------:R-:W-:Y:S03]  /*0ec0*/  BAR.SYNC.DEFER_BLOCKING 0x0 ;  /* 0x0000000000007b1d */ /* 0x000fe60000010000 */
[----:B------:R-:W-:-:S05]  /*0ed0*/  IMAD.SHL.U32 R14, R6, 0x4, RZ ;  /* 0x00000004060e7824 */ /* 0x000fca00078e00ff */
[----:B------:R-:W1:Y:S08]  /*0ee0*/  LDC.64 R6, c[0x0][0x388] ;  /* 0x0000e200ff067b82 */ /* 0x000e700000000a00 */
[----:B---3--:R-:W1:Y:S01]  /*0ef0*/  LDC R9, c[0x3][R14] ;  /* 0x00c000000e097b82 */ /* 0x008e620000000800 */
[----:B------:R-:W3:Y:S01]  /*0f00*/  LDG.E R10, desc[UR4][R2.64] ;  /* 0x00000004020a7981 */ /* 0x000ee2000c1e1900 */
[----:B-1----:R-:W-:-:S06]  /*0f10*/  IMAD.WIDE R8, R9, 0x4, R6 ;  /* 0x0000000409087825 */ /* 0x002fcc00078e0206 */
        /* <DEDUP_REMOVED lines=8> */
[----:B--2---:R-:W1:Y:S01]  /*0fa0*/  LDC R13, c[0x3][R14+0x8] ;  /* 0x00c002000e0d7b82 */ /* 0x004e620000000800 */
[----:B----4-:R-:W-:-:S05]  /*0fb0*/  LOP3.LUT R17, R11, R12, RZ, 0x3c, !PT ;  /* 0x0000000c0b117212 */ /* 0x010fca00078e3cff */
[----:B------:R4:W-:Y:S02]  /*0fc0*/  STG.E desc[UR4][R2.64], R17 ;  /* 0x0000001102007986 */ /* 0x0009e4000c101904 */
[----:B------:R-:W-:Y:S01]  /*0fd0*/  BAR.SYNC.DEFER_BLOCKING 0x0 ;  /* 0x0000000000007b1d */ /* 0x000fe20000010000 */
[----:B-1----:R-:W-:-:S06]  /*0fe0*/  IMAD.WIDE R12, R13, 0x4, R6 ;  /* 0x000000040d0c7825 */ /* 0x002fcc00078e0206 */
[----:B------:R-:W2:Y:S04]  /*0ff0*/  LDG.E R13, desc[UR4][R12.64] ;  /* 0x000000040c0d7981 */ /* 0x000ea8000c1e1900 */
[----:B------:R-:W2:Y:S01]  /*1000*/  LDG.E R8, desc[UR4][R2.64] ;  /* 0x0000000402087981 */ /* 0x000ea2000c1e1900 */
[----:B---3--:R-:W1:Y:S02]  /*1010*/  LDC R15, c[0x3][R14+0xc] ;  /* 0x00c003000e0f7b82 */ /* 0x008e640000000800 */
[----:B-1----:R-:W-:Y:S01]  /*1020*/  IMAD.WIDE R6, R15, 0x4, R6 ;  /* 0x000000040f067825 */ /* 0x002fe200078e0206 */
[----:B--2---:R-:W-:-:S05]  /*1030*/  LOP3.LUT R9, R13, R8, RZ, 0x3c, !PT ;  /* 0x000000080d097212 */ /* 0x004fca00078e3cff */
[----:B------:R4:W-:Y:S01]  /*1040*/  STG.E desc[UR4][R2.64], R9 ;  /* 0x0000000902007986 */ /* 0x0009e2000c101904 */
[----:B------:R-:W-:Y:S06]  /*1050*/  BAR.SYNC.DEFER_BLOCKING 0x0 ;  /* 0x0000000000007b1d */ /* 0x000fec0000010000 */
[----:B------:R-:W2:Y:S04]  /*1060*/  LDG.E R7, desc[UR4][R6.64] ;  /* 0x0000000406077981 */ /* 0x000ea8000c1e1900 */
[----:B------:R-:W2:Y:S01]  /*1070*/  LDG.E R8, desc[UR4][R2.64] ;  /* 0x0000000402087981 */ /* 0x000ea2000c1e1900 */
[----:B------:R-:W-:Y:S01]  /*1080*/  VIADD R5, R5, 0x4 ;  /* 0x0000000405057836 */ /* 0x000fe20000000000 */
[----:B--2---:R-:W-:-:S05]  /*1090*/  LOP3.LUT R11, R7, R8, RZ, 0x3c, !PT ;  /* 0x00000008070b7212 */ /* 0x004fca00078e3cff */
[----:B------:R4:W-:Y:S02]  /*10a0*/  STG.E desc[UR4][R2.64], R11 ;  /* 0x0000000b02007986 */ /* 0x0009e4000c101904 */
.L_x_3:
[----:B------:R-:W-:Y:S05]  /*10b0*/  @!P1 EXIT ;  /* 0x000000000000994d */ /* 0x000fea0003800000 */
[----:B------:R-:W1:Y:S01]  /*10c0*/  LDC.64 R6, c[0x0][0x388] ;  /* 0x0000e200ff067b82 */ /* 0x000e620000000a00 */
[----:B------:R-:W-:Y:S01]  /*10d0*/  IADD3 R0, PT, PT, R0, R5, RZ ;  /* 0x0000000500007210 */ /* 0x000fe20007ffe0ff */
[----:B------:R-:W-:-:S07]  /*10e0*/  IMAD.MOV R8, RZ, RZ, -R4 ;  /* 0x000000ffff087224 */ /* 0x000fce00078e0a04 */
.L_x_4:
[----:B---34-:R-:W-:Y:S01]  /*10f0*/  IMAD.SHL.U32 R9, R0, 0x4, RZ ;  /* 0x0000000400097824 */ /* 0x018fe200078e00ff */
[----:B------:R-:W-:Y:S08]  /*1100*/  BAR.SYNC.DEFER_BLOCKING 0x0 ;  /* 0x0000000000007b1d */ /* 0x000ff00000010000 */
[----:B-1----:R-:W1:Y:S01]  /*1110*/  LDC R5, c[0x3][R9] ;  /* 0x00c0000009057b82 */ /* 0x002e620000000800 */
[----:B------:R-:W3:Y:S01]  /*1120*/  LDG.E R10, desc[UR4][R2.64] ;  /* 0x00000004020a7981 */ /* 0x000ee2000c1e1900 */
[----:B-1----:R-:W-:-:S06]  /*1130*/  IMAD.WIDE R4, R5, 0x4, R6 ;  /* 0x0000000405047825 */ /* 0x002fcc00078e0206 */
[----:B------:R-:W3:Y:S01]  /*1140*/  LDG.E R5, desc[UR4][R4.64] ;  /* 0x0000000404057981 */ /* 0x000ee2000c1e1900 */
[----:B------:R-:W-:-:S04]  /*1150*/  IADD3 R8, PT, PT, R8, 0x1, RZ ;  /* 0x0000000108087810 */ /* 0x000fc80007ffe0ff */
[----:B------:R-:W-:Y:S01]  /*1160*/  ISETP.NE.AND P0, PT, R8, RZ, PT ;  /* 0x000000ff0800720c */ /* 0x000fe20003f05270 */
[----:B------:R-:W-:Y:S01]  /*1170*/  VIADD R0, R0, 0x1 ;  /* 0x0000000100007836 */ /* 0x000fe20000000000 */
[----:B---3--:R-:W-:-:S05]  /*1180*/  LOP3.LUT R11, R5, R10, RZ, 0x3c, !PT ;  /* 0x0000000a050b7212 */ /* 0x008fca00078e3cff */
[----:B------:R1:W-:Y:S06]  /*1190*/  STG.E desc[UR4][R2.64], R11 ;  /* 0x0000000b02007986 */ /* 0x0003ec000c101904 */
[----:B------:R-:W-:Y:S05]  /*11a0*/  @P0 BRA `(.L_x_4) ;  /* 0xfffffffc00d00947 */ /* 0x000fea000383ffff */
[----:B------:R-:W-:Y:S05]  /*11b0*/  EXIT ;  /* 0x000000000000794d */ /* 0x000fea0003800000 */
.L_x_5:
[----:B------:R-:W-:-:S00]  /*11c0*/  BRA `(.L_x_5) ;  /* 0xfffffffc00fc7947 */ /* 0x000fc0000383ffff */
[----:B------:R-:W-:-:S00]  /*11d0*/  NOP ;  /* 0x0000000000007918 */ /* 0x000fc00000000000 */
        /* <DEDUP_REMOVED lines=10> */
.L_x_53:


//--------------------- .text._Z6APP_GBPiS_S_S_ii --------------------------
	.section	.text._Z6APP_GBPiS_S_S_ii,"ax",@progbits
	.align	128
        .global         _Z6APP_GBPiS_S_S_ii
        .type           _Z6APP_GBPiS_S_S_ii,@function
        .size           _Z6APP_GBPiS_S_S_ii,(.L_x_54 - _Z6APP_GBPiS_S_S_ii)
        .other          _Z6APP_GBPiS_S_S_ii,@"STO_CUDA_ENTRY STV_DEFAULT"
_Z6APP_GBPiS_S_S_ii:
.text._Z6APP_GBPiS_S_S_ii:
[----:B------:R-:W-:Y:S01]  /*0000*/  LDC R1, c[0x0][0x37c] ;  /* 0x0000df00ff017b82 */ /* 0x000fe20000000800 */
[----:B------:R-:W0:Y:S07]  /*0010*/  S2R R0, SR_TID.X ;  /* 0x0000000000007919 */ /* 0x000e2e0000002100 */
[----:B------:R-:W0:Y:S08]  /*0020*/  S2UR UR4, SR_CTAID.X ;  /* 0x00000000000479c3 */ /* 0x000e300000002500 */
[----:B------:R-:W0:Y:S08]  /*0030*/  LDC R3, c[0x0][0x360] ;  /* 0x0000d800ff037b82 */ /* 0x000e300000000800 */
[----:B------:R-:W1:Y:S01]  /*0040*/  LDC R7, c[0x0][0x3a0] ;  /* 0x0000e800ff077b82 */ /* 0x000e620000000800 */
[----:B0-----:R-:W-:-:S05]  /*0050*/  IMAD R0, R3, UR4, R0 ;  /* 0x0000000403007c24 */ /* 0x001fca000f8e0200 */
[----:B-1----:R-:W-:-:S13]  /*0060*/  ISETP.GE.AND P0, PT, R0, R7, PT ;  /* 0x000000070000720c */ /* 0x002fda0003f06270 */
[----:B------:R-:W-:Y:S05]  /*0070*/  @P0 EXIT ;  /* 0x000000000000094d */ /* 0x000fea0003800000 */
[----:B------:R-:W0:Y:S01]  /*0080*/  LDC.64 R2, c[0x0][0x390] ;  /* 0x0000e400ff027b82 */ /* 0x000e220000000a00 */
[----:B------:R-:W1:Y:S01]  /*0090*/  LDCU.64 UR6, c[0x0][0x358] ;  /* 0x00006b00ff0677ac */ /* 0x000e620008000a00 */
[----:B------:R-:W-:-:S06]  /*00a0*/  IABS R9, R7 ;  /* 0x0000000700097213 */ /* 0x000fcc0000000000 */
[----:B------:R-:W2:Y:S01]  /*00b0*/  LDC R10, c[0x0][0x3a4] ;  /* 0x0000e900ff0a7b82 */ /* 0x000ea20000000800 */
[----:B0-----:R-:W-:-:S06]  /*00c0*/  IMAD.WIDE R2, R0, 0x4, R2 ;  /* 0x0000000400027825 */ /* 0x001fcc00078e0202 */
[----:B-1----:R0:W3:Y:S01]  /*00d0*/  LDG.E R2, desc[UR6][R2.64] ;  /* 0x0000000602027981 */ /* 0x0020e2000c1e1900 */
[----:B------:R-:W1:Y:S08]  /*00e0*/  I2F.RP R6, R9 ;  /* 0x0000000900067306 */ /* 0x000e700000209400 */
[----:B-1----:R-:W1:Y:S02]  /*00f0*/  MUFU.RCP R6, R6 ;  /* 0x0000000600067308 */ /* 0x002e640000001000 */
[----:B-1----:R-:W-:-:S06]  /*0100*/  IADD3 R4, PT, PT, R6, 0xffffffe, RZ ;  /* 0x0ffffffe06047810 */ /* 0x002fcc0007ffe0ff */
[----:B------:R1:W4:Y:S02]  /*0110*/  F2I.FTZ.U32.TRUNC.NTZ R5, R4 ;  /* 0x0000000400057305 */ /* 0x000324000021f000 */
[----:B-1----:R-:W-:Y:S02]  /*0120*/  HFMA2 R4, -RZ, RZ, 0, 0 ;  /* 0x00000000ff047431 */ /* 0x002fe400000001ff */
[----:B----4-:R-:W-:-:S04]  /*0130*/  IMAD.MOV R8, RZ, RZ, -R5 ;  /* 0x000000ffff087224 */ /* 0x010fc800078e0a05 */
[----:B------:R-:W-:Y:S01]  /*0140*/  IMAD R11, R8, R9, RZ ;  /* 0x00000009080b7224 */ /* 0x000fe200078e02ff */
[----:B--2---:R-:W-:-:S03]  /*0150*/  IABS R8, R10 ;  /* 0x0000000a00087213 */ /* 0x004fc60000000000 */
[----:B------:R-:W-:-:S06]  /*0160*/  IMAD.HI.U32 R5, R5, R11, R4 ;  /* 0x0000000b05057227 */ /* 0x000fcc00078e0004 */
[----:B0-----:R-:W-:-:S04]  /*0170*/  IMAD.HI.U32 R3, R5, R8, RZ ;  /* 0x0000000805037227 */ /* 0x001fc800078e00ff */
[----:B------:R-:W-:-:S04]  /*0180*/  IMAD.MOV R5, RZ, RZ, -R3 ;  /* 0x000000ffff057224 */ /* 0x000fc800078e0a03 */
[----:B------:R-:W-:-:S05]  /*0190*/  IMAD R4, R9, R5, R8 ;  /* 0x0000000509047224 */ /* 0x000fca00078e0208 */
[----:B------:R-:W-:-:S13]  /*01a0*/  ISETP.GT.U32.AND P2, PT, R9, R4, PT ;  /* 0x000000040900720c */ /* 0x000fda0003f44070 */
[-C--:B------:R-:W-:Y:S01]  /*01b0*/  @!P2 IADD3 R4, PT, PT, R4, -R9.reuse, RZ ;  /* 0x800000090404a210 */ /* 0x080fe20007ffe0ff */
[----:B------:R-:W-:Y:S01]  /*01c0*/  @!P2 VIADD R3, R3, 0x1 ;  /* 0x000000010303a836 */ /* 0x000fe20000000000 */
[----:B------:R-:W-:Y:S02]  /*01d0*/  ISETP.NE.AND P2, PT, R7, RZ, PT ;  /* 0x000000ff0700720c */ /* 0x000fe40003f45270 */
[----:B------:R-:W-:Y:S02]  /*01e0*/  ISETP.GE.U32.AND P0, PT, R4, R9, PT ;  /* 0x000000090400720c */ /* 0x000fe40003f06070 */
[----:B------:R-:W-:Y:S02]  /*01f0*/  LOP3.LUT R4, R10, R7, RZ, 0x3c, !PT ;  /* 0x000000070a047212 */ /* 0x000fe400078e3cff */
[----:B------:R-:W-:Y:S02]  /*0200*/  MOV R9, 0xfffffffe ;  /* 0xfffffffe00097802 */ /* 0x000fe40000000f00 */
[----:B------:R-:W-:-:S07]  /*0210*/  ISETP.GE.AND P1, PT, R4, RZ, PT ;  /* 0x000000ff0400720c */ /* 0x000fce0003f26270 */
[----:B------:R-:W-:-:S06]  /*0220*/  @P0 IADD3 R3, PT, PT, R3, 0x1, RZ ;  /* 0x0000000103030810 */ /* 0x000fcc0007ffe0ff */
[----:B------:R-:W-:Y:S01]  /*0230*/  @!P1 IMAD.MOV R3, RZ, RZ, -R3 ;  /* 0x000000ffff039224 */ /* 0x000fe200078e0a03 */
[----:B------:R-:W-:-:S04]  /*0240*/  @!P2 LOP3.LUT R3, RZ, R7, RZ, 0x33, !PT ;  /* 0x00000007ff03a212 */ /* 0x000fc800078e33ff */
[----:B------:R-:W-:Y:S01]  /*0250*/  ISETP.GE.AND P0, PT, R3, 0x1, PT ;  /* 0x000000010300780c */ /* 0x000fe20003f06270 */
[----:B---3--:R-:W-:-:S12]  /*0260*/  IMAD R9, R2, R9, 0x1 ;  /* 0x0000000102097424 */ /* 0x008fd800078e0209 */
[----:B------:R-:W-:Y:S05]  /*0270*/  @!P0 BRA `(.L_x_6) ;  /* 0x00000008007c8947 */ /* 0x000fea0003800000 */
[C---:B------:R-:W-:Y:S01]  /*0280*/  ISETP.GE.U32.AND P0, PT, R3.reuse, 0x10, PT ;  /* 0x000000100300780c */ /* 0x040fe20003f06070 */
[----:B------:R-:W-:Y:S01]  /*0290*/  IMAD R6, R0, R3, RZ ;  /* 0x0000000300067224 */ /* 0x000fe200078e02ff */
[----:B------:R-:W-:Y:S01]  /*02a0*/  LOP3.LUT R5, R3, 0xf, RZ, 0xc0, !PT ;  /* 0x0000000f03057812 */ /* 0x000fe200078ec0ff */
[----:B------:R-:W-:-:S03]  /*02b0*/  IMAD.MOV.U32 R7, RZ, RZ, RZ ;  /* 0x000000ffff077224 */ /* 0x000fc600078e00ff */
[----:B------:R-:W-:-:S07]  /*02c0*/  ISETP.NE.AND P1, PT, R5, RZ, PT ;  /* 0x000000ff0500720c */ /* 0x000fce0003f25270 */
[----:B------:R-:W-:Y:S06]  /*02d0*/  @!P0 BRA `(.L_x_7) ;  /* 0x0000000400208947 */ /* 0x000fec0003800000 */
[----:B------:R-:W0:Y:S01]  /*02e0*/  LDCU.64 UR4, c[0x0][0x398] ;  /* 0x00007300ff0477ac */ /* 0x000e220008000a00 */
[----:B------:R-:W-:Y:S02]  /*02f0*/  LOP3.LUT R7, R3, 0x7ffffff0, RZ, 0xc0, !PT ;  /* 0x7ffffff003077812 */ /* 0x000fe400078ec0ff */
[----:B------:R-:W-:-:S03]  /*0300*/  MOV R8, R6 ;  /* 0x0000000600087202 */ /* 0x000fc60000000f00 */
[----:B------:R-:W-:Y:S01]  /*0310*/  IMAD.MOV R4, RZ, RZ, -R7 ;  /* 0x000000ffff047224 */ /* 0x000fe200078e0a07 */
[----:B0-----:R-:W-:-:S04]  /*0320*/  UIADD3 UR4, UP0, UPT, UR4, 0x20, URZ ;  /* 0x0000002004047890 */ /* 0x001fc8000ff1e0ff */
[----:B------:R-:W-:-:S12]  /*0330*/  UIADD3.X UR5, UPT, UPT, URZ, UR5, URZ, UP0, !UPT ;  /* 0x00000005ff057290 */ /* 0x000fd800087fe4ff */
.L_x_8:
[----:B------:R-:W-:Y:S01]  /*0340*/  MOV R14, UR4 ;  /* 0x00000004000e7c02 */ /* 0x000fe20008000f00 */
[----:B------:R-:W-:Y:S01]  /*0350*/  IMAD.U32 R15, RZ, RZ, UR5 ;  /* 0x00000005ff0f7e24 */ /* 0x000fe2000f8e00ff */
[----:B------:R-:W0:Y:S03]  /*0360*/  LDC.64 R12, c[0x0][0x388] ;  /* 0x0000e200ff0c7b82 */ /* 0x000e260000000a00 */
[----:B------:R-:W-:-:S05]  /*0370*/  IMAD.WIDE R14, R8, 0x4, R14 ;  /* 0x00000004080e7825 */ /* 0x000fca00078e020e */
[----:B------:R-:W0:Y:S04]  /*0380*/  LDG.E R17, desc[UR6][R14.64+-0x20] ;  /* 0xffffe0060e117981 */ /* 0x000e28000c1e1900 */
[----:B------:R-:W2:Y:S04]  /*0390*/  LDG.E R27, desc[UR6][R14.64+-0x18] ;  /* 0xffffe8060e1b7981 */ /* 0x000ea8000c1e1900 */
[----:B------:R-:W3:Y:S04]  /*03a0*/  LDG.E R21, desc[UR6][R14.64+-0x14] ;  /* 0xffffec060e157981 */ /* 0x000ee8000c1e1900 */
[----:B------:R-:W4:Y:S04]  /*03b0*/  LDG.E R11, desc[UR6][R14.64+-0x10] ;  /* 0xfffff0060e0b7981 */ /* 0x000f28000c1e1900 */
[----:B------:R-:W5:Y:S04]  /*03c0*/  LDG.E R25, desc[UR6][R14.64+-0xc] ;  /* 0xfffff4060e197981 */ /* 0x000f68000c1e1900 */
[----:B------:R-:W5:Y:S04]  /*03d0*/  LDG.E R22, desc[UR6][R14.64+-0x4] ;  /* 0xfffffc060e167981 */ /* 0x000f68000c1e1900 */
[----:B------:R-:W5:Y:S04]  /*03e0*/  LDG.E R29, desc[UR6][R14.64] ;  /* 0x000000060e1d7981 */ /* 0x000f68000c1e1900 */
[----:B------:R-:W5:Y:S01]  /*03f0*/  LDG.E R19, desc[UR6][R14.64+0x4] ;  /* 0x000004060e137981 */ /* 0x000f62000c1e1900 */
[----:B0-----:R-:W-:-:S04]  /*0400*/  IMAD.WIDE R16, R17, 0x4, R12 ;  /* 0x0000000411107825 */ /* 0x001fc800078e020c */
[--C-:B--2---:R-:W-:Y:S01]  /*0410*/  IMAD.WIDE R26, R27, 0x4, R12.reuse ;  /* 0x000000041b1a7825 */ /* 0x104fe200078e020c */
[----:B------:R-:W2:Y:S03]  /*0420*/  LDG.E R18, desc[UR6][R16.64] ;  /* 0x0000000610127981 */ /* 0x000ea6000c1e1900 */
[--C-:B---3--:R-:W-:Y:S01]  /*0430*/  IMAD.WIDE R20, R21, 0x4, R12.reuse ;  /* 0x0000000415147825 */ /* 0x108fe200078e020c */
[----:B------:R-:W2:Y:S04]  /*0440*/  LDG.E R23, desc[UR6][R26.64] ;  /* 0x000000061a177981 */ /* 0x000ea8000c1e1900 */
[----:B------:R-:W2:Y:S01]  /*0450*/  LDG.E R28, desc[UR6][R20.64] ;  /* 0x00000006141c7981 */ /* 0x000ea2000c1e1900 */
[----:B----4-:R-:W-:-:S03]  /*0460*/  IMAD.WIDE R10, R11, 0x4, R12 ;  /* 0x000000040b0a7825 */ /* 0x010fc600078e020c */
[----:B------:R-:W3:Y:S01]  /*0470*/  LDG.E R16, desc[UR6][R14.64+0x8] ;  /* 0x000008060e107981 */ /* 0x000ee2000c1e1900 */
[----:B-----5:R-:W-:-:S03]  /*0480*/  IMAD.WIDE R24, R25, 0x4, R12 ;  /* 0x0000000419187825 */ /* 0x020fc600078e020c */
[----:B------:R-:W4:Y:S04]  /*0490*/  LDG.E R27, desc[UR6][R14.64+-0x8] ;  /* 0xfffff8060e1b7981 */ /* 0x000f28000c1e1900 */
[----:B------:R-:W5:Y:S04]  /*04a0*/  LDG.E R11, desc[UR6][R10.64] ;  /* 0x000000060a0b7981 */ /* 0x000f68000c1e1900 */
[----:B------:R-:W5:Y:S04]  /*04b0*/  LDG.E R24, desc[UR6][R24.64] ;  /* 0x0000000618187981 */ /* 0x000f68000c1e1900 */
[----:B------:R-:W3:Y:S04]  /*04c0*/  LDG.E R17, desc[UR6][R14.64+0xc] ;  /* 0x00000c060e117981 */ /* 0x000ee8000c1e1900 */
[----:B------:R-:W3:Y:S04]  /*04d0*/  LDG.E R20, desc[UR6][R14.64+0x10] ;  /* 0x000010060e147981 */ /* 0x000ee8000c1e1900 */
[----:B------:R-:W3:Y:S04]  /*04e0*/  LDG.E R21, desc[UR6][R14.64+0x14] ;  /* 0x000014060e157981 */ /* 0x000ee8000c1e1900 */
[----:B------:R-:W3:Y:S04]  /*04f0*/  LDG.E R25, desc[UR6][R14.64+0x1c] ;  /* 0x00001c060e197981 */ /* 0x000ee8000c1e1900 */
[----:B------:R-:W3:Y:S01]  /*0500*/  LDG.E R10, desc[UR6][R14.64+-0x1c] ;  /* 0xffffe4060e0a7981 */ /* 0x000ee2000c1e1900 */
[----:B--2---:R-:W-:-:S03]  /*0510*/  IADD3 R18, PT, PT, R28, R18, R23 ;  /* 0x000000121c127210 */ /* 0x004fc60007ffe017 */
[----:B------:R0:W2:Y:S01]  /*0520*/  LDG.E R23, desc[UR6][R14.64+0x18] ;  /* 0x000018060e177981 */ /* 0x0000a2000c1e1900 */
[----:B------:R-:W-:-:S04]  /*0530*/  IMAD.WIDE R28, R29, 0x4, R12 ;  /* 0x000000041d1c7825 */ /* 0x000fc800078e020c */
[--C-:B----4-:R-:W-:Y:S02]  /*0540*/  IMAD.WIDE R26, R27, 0x4, R12.reuse ;  /* 0x000000041b1a7825 */ /* 0x110fe400078e020c */
[----:B------:R-:W4:Y:S02]  /*0550*/  LDG.E R28, desc[UR6][R28.64] ;  /* 0x000000061c1c7981 */ /* 0x000f24000c1e1900 */
[----:B0-----:R-:W-:Y:S02]  /*0560*/  IMAD.WIDE R14, R22, 0x4, R12 ;  /* 0x00000004160e7825 */ /* 0x001fe400078e020c */
[----:B------:R-:W4:Y:S01]  /*0570*/  LDG.E R26, desc[UR6][R26.64] ;  /* 0x000000061a1a7981 */ /* 0x000f22000c1e1900 */
[----:B-----5:R-:W-:Y:S01]  /*0580*/  IADD3 R11, PT, PT, R24, R18, R11 ;  /* 0x00000012180b7210 */ /* 0x020fe20007ffe00b */
[----:B------:R-:W-:-:S05]  /*0590*/  IMAD.WIDE R18, R19, 0x4, R12 ;  /* 0x0000000413127825 */ /* 0x000fca00078e020c */
[----:B------:R3:W5:Y:S04]  /*05a0*/  LDG.E R29, desc[UR6][R18.64] ;  /* 0x00000006121d7981 */ /* 0x000768000c1e1900 */
[----:B------:R0:W4:Y:S01]  /*05b0*/  LDG.E R27, desc[UR6][R14.64] ;  /* 0x000000060e1b7981 */ /* 0x000122000c1e1900 */
[----:B---3--:R-:W-:-:S04]  /*05c0*/  IMAD.WIDE R18, R20, 0x4, R12 ;  /* 0x0000000414127825 */ /* 0x008fc800078e020c */
[--C-:B0-----:R-:W-:Y:S02]  /*05d0*/  IMAD.WIDE R14, R16, 0x4, R12.reuse ;  /* 0x00000004100e7825 */ /* 0x101fe400078e020c */
[----:B------:R-:W3:Y:S02]  /*05e0*/  LDG.E R18, desc[UR6][R18.64] ;  /* 0x0000000612127981 */ /* 0x000ee4000c1e1900 */
[--C-:B------:R-:W-:Y:S02]  /*05f0*/  IMAD.WIDE R16, R17, 0x4, R12.reuse ;  /* 0x0000000411107825 */ /* 0x100fe400078e020c */
[----:B------:R-:W3:Y:S02]  /*0600*/  LDG.E R14, desc[UR6][R14.64] ;  /* 0x000000060e0e7981 */ /* 0x000ee4000c1e1900 */
[--C-:B------:R-:W-:Y:S02]  /*0610*/  IMAD.WIDE R20, R21, 0x4, R12.reuse ;  /* 0x0000000415147825 */ /* 0x100fe400078e020c */
[----:B------:R-:W3:Y:S02]  /*0620*/  LDG.E R17, desc[UR6][R16.64] ;  /* 0x0000000610117981 */ /* 0x000ee4000c1e1900 */
[----:B------:R-:W-:-:S02]  /*0630*/  IMAD.WIDE R24, R25, 0x4, R12 ;  /* 0x0000000419187825 */ /* 0x000fc400078e020c */
[----:B------:R-:W3:Y:S04]  /*0640*/  LDG.E R21, desc[UR6][R20.64] ;  /* 0x0000000614157981 */ /* 0x000ee8000c1e1900 */
[----:B------:R-:W3:Y:S01]  /*0650*/  LDG.E R24, desc[UR6][R24.64] ;  /* 0x0000000618187981 */ /* 0x000ee2000c1e1900 */
[----:B--2---:R-:W-:-:S04]  /*0660*/  IMAD.WIDE R22, R23, 0x4, R12 ;  /* 0x0000000417167825 */ /* 0x004fc800078e020c */
[----:B------:R-:W-:Y:S02]  /*0670*/  IMAD.WIDE R12, R10, 0x4, R12 ;  /* 0x000000040a0c7825 */ /* 0x000fe400078e020c */
[----:B------:R-:W2:Y:S04]  /*0680*/  LDG.E R22, desc[UR6][R22.64] ;  /* 0x0000000616167981 */ /* 0x000ea8000c1e1900 */
[----:B------:R-:W2:Y:S01]  /*0690*/  LDG.E R12, desc[UR6][R12.64] ;  /* 0x000000060c0c7981 */ /* 0x000ea2000c1e1900 */
[----:B------:R-:W-:Y:S02]  /*06a0*/  IADD3 R4, PT, PT, R4, 0x10, RZ ;  /* 0x0000001004047810 */ /* 0x000fe40007ffe0ff */
[----:B----4-:R-:W-:-:S04]  /*06b0*/  IADD3 R11, PT, PT, R27, R11, R26 ;  /* 0x0000000b1b0b7210 */ /* 0x010fc80007ffe01a */
[----:B-----5:R-:W-:Y:S02]  /*06c0*/  IADD3 R11, PT, PT, R29, R11, R28 ;  /* 0x0000000b1d0b7210 */ /* 0x020fe40007ffe01c */
[----:B------:R-:W-:Y:S02]  /*06d0*/  ISETP.NE.AND P0, PT, R4, RZ, PT ;  /* 0x000000ff0400720c */ /* 0x000fe40003f05270 */
[----:B---3--:R-:W-:-:S04]  /*06e0*/  IADD3 R11, PT, PT, R17, R11, R14 ;  /* 0x0000000b110b7210 */ /* 0x008fc80007ffe00e */
[----:B------:R-:W-:Y:S01]  /*06f0*/  IADD3 R11, PT, PT, R21, R11, R18 ;  /* 0x0000000b150b7210 */ /* 0x000fe20007ffe012 */
[----:B------:R-:W-:-:S03]  /*0700*/  VIADD R8, R8, 0x10 ;  /* 0x0000001008087836 */ /* 0x000fc60000000000 */
[----:B--2---:R-:W-:-:S05]  /*0710*/  IADD3 R11, PT, PT, R24, R11, R22 ;  /* 0x0000000b180b7210 */ /* 0x004fca0007ffe016 */
[----:B------:R-:W-:-:S05]  /*0720*/  IMAD.IADD R10, R12, 0x1, R11 ;  /* 0x000000010c0a7824 */ /* 0x000fca00078e020b */
[----:B------:R-:W-:-:S04]  /*0730*/  SHF.L.U32 R10, R10, 0x1, RZ ;  /* 0x000000010a0a7819 */ /* 0x000fc800000006ff */
[----:B------:R-:W-:Y:S01]  /*0740*/  IADD3 R9, PT, PT, R9, 0x10, -R10 ;  /* 0x0000001009097810 */ /* 0x000fe20007ffe80a */
[----:B------:R-:W-:Y:S06]  /*0750*/  @P0 BRA `(.L_x_8) ;  /* 0xfffffff800f80947 */ /* 0x000fec000383ffff */
.L_x_7:
[----:B------:R-:W-:Y:S05]  /*0760*/  @!P1 BRA `(.L_x_6) ;  /* 0x0000000400409947 */ /* 0x000fea0003800000 */
[----:B------:R-:W-:Y:S02]  /*0770*/  ISETP.GE.U32.AND P0, PT, R5, 0x8, PT ;  /* 0x000000080500780c */ /* 0x000fe40003f06070 */
[----:B------:R-:W-:-:S04]  /*0780*/  LOP3.LUT R8, R3, 0x7, RZ, 0xc0, !PT ;  /* 0x0000000703087812 */ /* 0x000fc800078ec0ff */
[----:B------:R-:W-:-:S07]  /*0790*/  ISETP.NE.AND P1, PT, R8, RZ, PT ;  /* 0x000000ff0800720c */ /* 0x000fce0003f25270 */
[----:B------:R-:W-:Y:S06]  /*07a0*/  @!P0 BRA `(.L_x_9) ;  /* 0x00000000008c8947 */ /* 0x000fec0003800000 */
[----:B------:R-:W0:Y:S01]  /*07b0*/  LDC.64 R26, c[0x0][0x398] ;  /* 0x0000e600ff1a7b82 */ /* 0x000e220000000a00 */
[----:B------:R-:W-:-:S05]  /*07c0*/  IADD3 R5, PT, PT, R6, R7, RZ ;  /* 0x0000000706057210 */ /* 0x000fca0007ffe0ff */
[----:B0-----:R-:W-:Y:S02]  /*07d0*/  IMAD.WIDE R26, R5, 0x4, R26 ;  /* 0x00000004051a7825 */ /* 0x001fe400078e021a */
[----:B------:R-:W0:Y:S03]  /*07e0*/  LDC.64 R4, c[0x0][0x388] ;  /* 0x0000e200ff047b82 */ /* 0x000e260000000a00 */
        /* <DEDUP_REMOVED lines=9> */
[--C-:B--2---:R-:W-:Y:S02]  /*0880*/  IMAD.WIDE R16, R17, 0x4, R4.reuse ;  /* 0x0000000411107825 */ /* 0x104fe400078e0204 */
[----:B------:R-:W2:Y:S02]  /*0890*/  LDG.E R18, desc[UR6][R18.64] ;  /* 0x0000000612127981 */ /* 0x000ea4000c1e1900 */
[--C-:B---3--:R-:W-:Y:S02]  /*08a0*/  IMAD.WIDE R10, R11, 0x4, R4.reuse ;  /* 0x000000040b0a7825 */ /* 0x108fe400078e0204 */
[----:B------:R-:W2:Y:S02]  /*08b0*/  LDG.E R17, desc[UR6][R16.64] ;  /* 0x0000000610117981 */ /* 0x000ea4000c1e1900 */
[--C-:B----4-:R-:W-:Y:S02]  /*08c0*/  IMAD.WIDE R12, R13, 0x4, R4.reuse ;  /* 0x000000040d0c7825 */ /* 0x110fe400078e0204 */
[----:B------:R-:W2:Y:S02]  /*08d0*/  LDG.E R10, desc[UR6][R10.64] ;  /* 0x000000060a0a7981 */ /* 0x000ea4000c1e1900 */
[----:B-----5:R-:W-:-:S02]  /*08e0*/  IMAD.WIDE R14, R15, 0x4, R4 ;  /* 0x000000040f0e7825 */ /* 0x020fc400078e0204 */
[----:B------:R-:W3:Y:S02]  /*08f0*/  LDG.E R12, desc[UR6][R12.64] ;  /* 0x000000060c0c7981 */ /* 0x000ee4000c1e1900 */
[--C-:B------:R-:W-:Y:S02]  /*0900*/  IMAD.WIDE R20, R21, 0x4, R4.reuse ;  /* 0x0000000415147825 */ /* 0x100fe400078e0204 */
[----:B------:R-:W3:Y:S02]  /*0910*/  LDG.E R14, desc[UR6][R14.64] ;  /* 0x000000060e0e7981 */ /* 0x000ee4000c1e1900 */
[--C-:B------:R-:W-:Y:S02]  /*0920*/  IMAD.WIDE R22, R23, 0x4, R4.reuse ;  /* 0x0000000417167825 */ /* 0x100fe400078e0204 */
[----:B------:R-:W4:Y:S02]  /*0930*/  LDG.E R20, desc[UR6][R20.64] ;  /* 0x0000000614147981 */ /* 0x000f24000c1e1900 */
[----:B------:R-:W-:-:S02]  /*0940*/  IMAD.WIDE R4, R25, 0x4, R4 ;  /* 0x0000000419047825 */ /* 0x000fc400078e0204 */
[----:B------:R-:W4:Y:S04]  /*0950*/  LDG.E R22, desc[UR6][R22.64] ;  /* 0x0000000616167981 */ /* 0x000f28000c1e1900 */
[----:B------:R-:W5:Y:S01]  /*0960*/  LDG.E R4, desc[UR6][R4.64] ;  /* 0x0000000604047981 */ /* 0x000f62000c1e1900 */
[----:B------:R-:W-:Y:S01]  /*0970*/  VIADD R7, R7, 0x8 ;  /* 0x0000000807077836 */ /* 0x000fe20000000000 */
[----:B--2---:R-:W-:-:S04]  /*0980*/  IADD3 R17, PT, PT, R10, R18, R17 ;  /* 0x000000120a117210 */ /* 0x004fc80007ffe011 */
[----:B---3--:R-:W-:-:S04]  /*0990*/  IADD3 R17, PT, PT, R14, R17, R12 ;  /* 0x000000110e117210 */ /* 0x008fc80007ffe00c */
[----:B----4-:R-:W-:-:S05]  /*09a0*/  IADD3 R17, PT, PT, R22, R17, R20 ;  /* 0x0000001116117210 */ /* 0x010fca0007ffe014 */
[----:B-----5:R-:W-:-:S05]  /*09b0*/  IMAD.IADD R10, R4, 0x1, R17 ;  /* 0x00000001040a7824 */ /* 0x020fca00078e0211 */
[----:B------:R-:W-:-:S04]  /*09c0*/  SHF.L.U32 R10, R10, 0x1, RZ ;  /* 0x000000010a0a7819 */ /* 0x000fc800000006ff */
[----:B------:R-:W-:-:S07]  /*09d0*/  IADD3 R9, PT, PT, R9, 0x8, -R10 ;  /* 0x0000000809097810 */ /* 0x000fce0007ffe80a */
.L_x_9:
        /* <DEDUP_REMOVED lines=12> */
[----:B------:R-:W4:Y:S01]  /*0aa0*/  LDG.E R19, desc[UR6][R10.64+0x4] ;  /* 0x000004060a137981 */ /* 0x000f22000c1e1900 */
[----:B0-----:R-:W-:-:S04]  /*0ab0*/  IMAD.WIDE R12, R13, 0x4, R4 ;  /* 0x000000040d0c7825 */ /* 0x001fc800078e0204 */
[--C-:B--2---:R-:W-:Y:S02]  /*0ac0*/  IMAD.WIDE R14, R15, 0x4, R4.reuse ;  /* 0x000000040f0e7825 */ /* 0x104fe400078e0204 */
[----:B------:R-:W2:Y:S02]  /*0ad0*/  LDG.E R12, desc[UR6][R12.64] ;  /* 0x000000060c0c7981 */ /* 0x000ea4000c1e1900 */
[--C-:B---3--:R-:W-:Y:S02]  /*0ae0*/  IMAD.WIDE R16, R17, 0x4, R4.reuse ;  /* 0x0000000411107825 */ /* 0x108fe400078e0204 */
[----:B------:R-:W2:Y:S02]  /*0af0*/  LDG.E R15, desc[UR6][R14.64] ;  /* 0x000000060e0f7981 */ /* 0x000ea4000c1e1900 */
[----:B----4-:R-:W-:Y:S02]  /*0b00*/  IMAD.WIDE R4, R19, 0x4, R4 ;  /* 0x0000000413047825 */ /* 0x010fe400078e0204 */
[----:B------:R-:W2:Y:S04]  /*0b10*/  LDG.E R16, desc[UR6][R16.64] ;  /* 0x0000000610107981 */ /* 0x000ea8000c1e1900 */
[----:B------:R-:W3:Y:S01]  /*0b20*/  LDG.E R4, desc[UR6][R4.64] ;  /* 0x0000000604047981 */ /* 0x000ee2000c1e1900 */
[----:B------:R-:W-:Y:S01]  /*0b30*/  VIADD R7, R7, 0x4 ;  /* 0x0000000407077836 */ /* 0x000fe20000000000 */
[----:B--2---:R-:W-:-:S05]  /*0b40*/  IADD3 R19, PT, PT, R16, R12, R15 ;  /* 0x0000000c10137210 */ /* 0x004fca0007ffe00f */
[----:B---3--:R-:W-:-:S05]  /*0b50*/  IMAD.IADD R8, R4, 0x1, R19 ;  /* 0x0000000104087824 */ /* 0x008fca00078e0213 */
[----:B------:R-:W-:-:S04]  /*0b60*/  SHF.L.U32 R8, R8, 0x1, RZ ;  /* 0x0000000108087819 */ /* 0x000fc800000006ff */
[----:B------:R-:W-:-:S07]  /*0b70*/  IADD3 R9, PT, PT, R9, 0x4, -R8 ;  /* 0x0000000409097810 */ /* 0x000fce0007ffe808 */
.L_x_10:
[----:B------:R-:W-:Y:S05]  /*0b80*/  @!P1 BRA `(.L_x_6) ;  /* 0x0000000000389947 */ /* 0x000fea0003800000 */
[----:B------:R-:W0:Y:S01]  /*0b90*/  LDC.64 R4, c[0x0][0x388] ;  /* 0x0000e200ff047b82 */ /* 0x000e220000000a00 */
[----:B------:R-:W-:Y:S02]  /*0ba0*/  IADD3 R15, PT, PT, R6, R7, RZ ;  /* 0x00000007060f7210 */ /* 0x000fe40007ffe0ff */
[----:B------:R-:W-:-:S05]  /*0bb0*/  IADD3 R3, PT, PT, -R3, RZ, RZ ;  /* 0x000000ff03037210 */ /* 0x000fca0007ffe1ff */
[----:B------:R-:W1:Y:S02]  /*0bc0*/  LDC.64 R10, c[0x0][0x398] ;  /* 0x0000e600ff0a7b82 */ /* 0x000e640000000a00 */
.L_x_11:
[----:B-1----:R-:W-:-:S06]  /*0bd0*/  IMAD.WIDE R6, R15, 0x4, R10 ;  /* 0x000000040f067825 */ /* 0x002fcc00078e020a */
[----:B------:R-:W0:Y:S01]  /*0be0*/  LDG.E R7, desc[UR6][R6.64] ;  /* 0x0000000606077981 */ /* 0x000e22000c1e1900 */
[----:B------:R-:W-:Y:S02]  /*0bf0*/  VIADD R3, R3, 0x1 ;  /* 0x0000000103037836 */ /* 0x000fe40000000000 */
[----:B0-----:R-:W-:-:S06]  /*0c00*/  IMAD.WIDE R12, R7, 0x4, R4 ;  /* 0x00000004070c7825 */ /* 0x001fcc00078e0204 */
[----:B------:R-:W2:Y:S01]  /*0c10*/  LDG.E R12, desc[UR6][R12.64] ;  /* 0x000000060c0c7981 */ /* 0x000ea2000c1e1900 */
[----:B------:R-:W-:Y:S02]  /*0c20*/  ISETP.NE.AND P0, PT, R3, RZ, PT ;  /* 0x000000ff0300720c */ /* 0x000fe40003f05270 */
[----:B------:R-:W-:Y:S01]  /*0c30*/  IADD3 R15, PT, PT, R15, 0x1, RZ ;  /* 0x000000010f0f7810 */ /* 0x000fe20007ffe0ff */
[----:B--2---:R-:W-:-:S05]  /*0c40*/  IMAD R9, R12, -0x2, R9 ;  /* 0xfffffffe0c097824 */ /* 0x004fca00078e0209 */
[----:B------:R-:W-:-:S05]  /*0c50*/  IADD3 R9, PT, PT, R9, 0x1, RZ ;  /* 0x0000000109097810 */ /* 0x000fca0007ffe0ff */
[----:B------:R-:W-:Y:S05]  /*0c60*/  @P0 BRA `(.L_x_11) ;  /* 0xfffffffc00d80947 */ /* 0x000fea000383ffff */
.L_x_6:
[----:B------:R-:W0:Y:S01]  /*0c70*/  LDC.64 R4, c[0x0][0x380] ;  /* 0x0000e000ff047b82 */ /* 0x000e220000000a00 */
[C---:B------:R-:W-:Y:S02]  /*0c80*/  ISETP.GE.AND P1, PT, R9.reuse, RZ, PT ;  /* 0x000000ff0900720c */ /* 0x040fe40003f26270 */
[----:B------:R-:W-:Y:S02]  /*0c90*/  ISETP.GT.AND P0, PT, R9, RZ, PT ;  /* 0x000000ff0900720c */ /* 0x000fe40003f04270 */
[----:B------:R-:W-:Y:S01]  /*0ca0*/  SEL R6, R2, 0x1, P1 ;  /* 0x0000000102067807 */ /* 0x000fe20000800000 */
[----:B0-----:R-:W-:-:S03]  /*0cb0*/  IMAD.WIDE R2, R0, 0x4, R4 ;  /* 0x0000000400027825 */ /* 0x001fc600078e0204 */
[----:B------:R-:W-:-:S05]  /*0cc0*/  SEL R5, R6, RZ, !P0 ;  /* 0x000000ff06057207 */ /* 0x000fca0004000000 */
[----:B------:R-:W-:Y:S01]  /*0cd0*/  STG.E desc[UR6][R2.64], R5 ;  /* 0x0000000502007986 */ /* 0x000fe2000c101906 */
[----:B------:R-:W-:Y:S05]  /*0ce0*/  EXIT ;  /* 0x000000000000794d */ /* 0x000fea0003800000 */
.L_x_12:
        /* <DEDUP_REMOVED lines=9> */
.L_x_54:


//--------------------- .text._Z11CheckPassGBPiS_ii --------------------------
	.section	.text._Z11CheckPassGBPiS_ii,"ax",@progbits
	.align	128
        .global         _Z11CheckPassGBPiS_ii
        .type           _Z11CheckPassGBPiS_ii,@function
        .size           _Z11CheckPassGBPiS_ii,(.L_x_55 - _Z11CheckPassGBPiS_ii)
        .other          _Z11CheckPassGBPiS_ii,@"STO_CUDA_ENTRY STV_DEFAULT"
_Z11CheckPassGBPiS_ii:
.text._Z11CheckPassGBPiS_ii:
        /* <DEDUP_REMOVED lines=8> */
[----:B------:R-:W-:Y:S01]  /*0080*/  IABS R7, R4 ;  /* 0x0000000400077213 */ /* 0x000fe20000000000 */
[----:B------:R-:W0:Y:S01]  /*0090*/  LDC R11, c[0x0][0x394] ;  /* 0x0000e500ff0b7b82 */ /* 0x000e220000000800 */
[----:B------:R-:W1:Y:S02]  /*00a0*/  LDCU.64 UR8, c[0x0][0x358] ;  /* 0x00006b00ff0877ac */ /* 0x000e640008000a00 */
[----:B------:R-:W2:Y:S08]  /*00b0*/  I2F.RP R0, R7 ;  /* 0x0000000700007306 */ /* 0x000eb00000209400 */
[----:B--2---:R-:W2:Y:S02]  /*00c0*/  MUFU.RCP R0, R0 ;  /* 0x0000000000007308 */ /* 0x004ea40000001000 */
[----:B--2---:R-:W-:-:S06]  /*00d0*/  VIADD R2, R0, 0xffffffe ;  /* 0x0ffffffe00027836 */ /* 0x004fcc0000000000 */
[----:B------:R2:W3:Y:S02]  /*00e0*/  F2I.FTZ.U32.TRUNC.NTZ R3, R2 ;  /* 0x0000000200037305 */ /* 0x0004e4000021f000 */
[----:B--2---:R-:W-:Y:S02]  /*00f0*/  IMAD.MOV.U32 R2, RZ, RZ, RZ ;  /* 0x000000ffff027224 */ /* 0x004fe400078e00ff */
[----:B---3--:R-:W-:-:S04]  /*0100*/  IMAD.MOV R6, RZ, RZ, -R3 ;  /* 0x000000ffff067224 */ /* 0x008fc800078e0a03 */
[----:B------:R-:W-:Y:S01]  /*0110*/  IMAD R9, R6, R7, RZ ;  /* 0x0000000706097224 */ /* 0x000fe200078e02ff */
[----:B0-----:R-:W-:-:S03]  /*0120*/  IABS R6, R11 ;  /* 0x0000000b00067213 */ /* 0x001fc60000000000 */
[----:B------:R-:W-:-:S06]  /*0130*/  IMAD.HI.U32 R3, R3, R9, R2 ;  /* 0x0000000903037227 */ /* 0x000fcc00078e0002 */
[----:B------:R-:W-:-:S04]  /*0140*/  IMAD.HI.U32 R0, R3, R6, RZ ;  /* 0x0000000603007227 */ /* 0x000fc800078e00ff */
[----:B------:R-:W-:-:S04]  /*0150*/  IMAD.MOV R3, RZ, RZ, -R0 ;  /* 0x000000ffff037224 */ /* 0x000fc800078e0a00 */
[----:B------:R-:W-:-:S05]  /*0160*/  IMAD R2, R7, R3, R6 ;  /* 0x0000000307027224 */ /* 0x000fca00078e0206 */
[----:B------:R-:W-:-:S13]  /*0170*/  ISETP.GT.U32.AND P2, PT, R7, R2, PT ;  /* 0x000000020700720c */ /* 0x000fda0003f44070 */
[----:B------:R-:W-:Y:S02]  /*0180*/  @!P2 IMAD.IADD R2, R2, 0x1, -R7 ;  /* 0x000000010202a824 */ /* 0x000fe400078e0a07 */
[----:B------:R-:W-:Y:S01]  /*0190*/  @!P2 VIADD R0, R0, 0x1 ;  /* 0x000000010000a836 */ /* 0x000fe20000000000 */
[----:B------:R-:W-:Y:S02]  /*01a0*/  ISETP.NE.AND P2, PT, R4, RZ, PT ;  /* 0x000000ff0400720c */ /* 0x000fe40003f45270 */
[----:B------:R-:W-:Y:S02]  /*01b0*/  ISETP.GE.U32.AND P0, PT, R2, R7, PT ;  /* 0x000000070200720c */ /* 0x000fe40003f06070 */
[----:B------:R-:W-:-:S04]  /*01c0*/  LOP3.LUT R2, R11, R4, RZ, 0x3c, !PT ;  /* 0x000000040b027212 */ /* 0x000fc800078e3cff */
[----:B------:R-:W-:-:S07]  /*01d0*/  ISETP.GE.AND P1, PT, R2, RZ, PT ;  /* 0x000000ff0200720c */ /* 0x000fce0003f26270 */
[----:B------:R-:W-:-:S06]  /*01e0*/  @P0 VIADD R0, R0, 0x1 ;  /* 0x0000000100000836 */ /* 0x000fcc0000000000 */
[----:B------:R-:W-:Y:S01]  /*01f0*/  @!P1 IMAD.MOV R0, RZ, RZ, -R0 ;  /* 0x000000ffff009224 */ /* 0x000fe200078e0a00 */
[----:B------:R-:W-:Y:S01]  /*0200*/  @!P2 LOP3.LUT R0, RZ, R4, RZ, 0x33, !PT ;  /* 0x00000004ff00a212 */ /* 0x000fe200078e33ff */
[----:B------:R-:W-:-:S03]  /*0210*/  IMAD.MOV.U32 R4, RZ, RZ, RZ ;  /* 0x000000ffff047224 */ /* 0x000fc600078e00ff */
[----:B------:R-:W-:-:S13]  /*0220*/  ISETP.GE.AND P0, PT, R0, 0x1, PT ;  /* 0x000000010000780c */ /* 0x000fda0003f06270 */
[----:B-1----:R-:W-:Y:S05]  /*0230*/  @!P0 BRA `(.L_x_13) ;  /* 0x0000000400708947 */ /* 0x002fea0003800000 */
[C---:B------:R-:W-:Y:S01]  /*0240*/  ISETP.GE.U32.AND P0, PT, R0.reuse, 0x10, PT ;  /* 0x000000100000780c */ /* 0x040fe20003f06070 */
[----:B------:R-:W-:Y:S01]  /*0250*/  IMAD R6, R5, R0, RZ ;  /* 0x0000000005067224 */ /* 0x000fe200078e02ff */
[----:B------:R-:W-:Y:S01]  /*0260*/  LOP3.LUT R24, R0, 0xf, RZ, 0xc0, !PT ;  /* 0x0000000f00187812 */ /* 0x000fe200078ec0ff */
[----:B------:R-:W-:Y:S02]  /*0270*/  IMAD.MOV.U32 R4, RZ, RZ, RZ ;  /* 0x000000ffff047224 */ /* 0x000fe400078e00ff */
[----:B------:R-:W-:Y:S01]  /*0280*/  IMAD.MOV.U32 R7, RZ, RZ, RZ ;  /* 0x000000ffff077224 */ /* 0x000fe200078e00ff */
[----:B------:R-:W-:-:S07]  /*0290*/  ISETP.NE.AND P1, PT, R24, RZ, PT ;  /* 0x000000ff1800720c */ /* 0x000fce0003f25270 */
[----:B------:R-:W-:Y:S06]  /*02a0*/  @!P0 BRA `(.L_x_14) ;  /* 0x0000000000988947 */ /* 0x000fec0003800000 */
[----:B------:R-:W0:Y:S01]  /*02b0*/  LDCU.64 UR4, c[0x0][0x388] ;  /* 0x00007100ff0477ac */ /* 0x000e220008000a00 */
[----:B------:R-:W-:Y:S01]  /*02c0*/  LOP3.LUT R7, R0, 0x7ffffff0, RZ, 0xc0, !PT ;  /* 0x7ffffff000077812 */ /* 0x000fe200078ec0ff */
[----:B------:R-:W-:Y:S02]  /*02d0*/  IMAD.MOV.U32 R4, RZ, RZ, RZ ;  /* 0x000000ffff047224 */ /* 0x000fe400078e00ff */
[----:B------:R-:W-:Y:S02]  /*02e0*/  IMAD.MOV.U32 R9, RZ, RZ, R6 ;  /* 0x000000ffff097224 */ /* 0x000fe400078e0006 */
[----:B------:R-:W-:Y:S01]  /*02f0*/  IMAD.MOV R8, RZ, RZ, -R7 ;  /* 0x000000ffff087224 */ /* 0x000fe200078e0a07 */
[----:B0-----:R-:W-:-:S04]  /*0300*/  UIADD3 UR4, UP0, UPT, UR4, 0x20, URZ ;  /* 0x0000002004047890 */ /* 0x001fc8000ff1e0ff */
[----:B------:R-:W-:-:S12]  /*0310*/  UIADD3.X UR5, UPT, UPT, URZ, UR5, URZ, UP0, !UPT ;  /* 0x00000005ff057290 */ /* 0x000fd800087fe4ff */
.L_x_15:
[----:B------:R-:W-:Y:S02]  /*0320*/  IMAD.U32 R2, RZ, RZ, UR4 ;  /* 0x00000004ff027e24 */ /* 0x000fe4000f8e00ff */
[----:B------:R-:W-:Y:S02]  /*0330*/  IMAD.U32 R3, RZ, RZ, UR5 ;  /* 0x00000005ff037e24 */ /* 0x000fe4000f8e00ff */
[----:B------:R-:W-:-:S05]  /*0340*/  IMAD.WIDE R2, R9, 0x4, R2 ;  /* 0x0000000409027825 */ /* 0x000fca00078e0202 */
[----:B------:R-:W2:Y:S04]  /*0350*/  LDG.E R19, desc[UR8][R2.64+-0x20] ;  /* 0xffffe00802137981 */ /* 0x000ea8000c1e1900 */
[----:B------:R-:W2:Y:S04]  /*0360*/  LDG.E R18, desc[UR8][R2.64+-0x1c] ;  /* 0xffffe40802127981 */ /* 0x000ea8000c1e1900 */
[----:B------:R-:W3:Y:S04]  /*0370*/  LDG.E R21, desc[UR8][R2.64+-0x18] ;  /* 0xffffe80802157981 */ /* 0x000ee8000c1e1900 */
[----:B------:R-:W3:Y:S04]  /*0380*/  LDG.E R20, desc[UR8][R2.64+-0x14] ;  /* 0xffffec0802147981 */ /* 0x000ee8000c1e1900 */
[----:B------:R-:W4:Y:S04]  /*0390*/  LDG.E R23, desc[UR8][R2.64+-0x10] ;  /* 0xfffff00802177981 */ /* 0x000f28000c1e1900 */
[----:B------:R-:W4:Y:S04]  /*03a0*/  LDG.E R22, desc[UR8][R2.64+-0xc] ;  /* 0xfffff40802167981 */ /* 0x000f28000c1e1900 */
[----:B------:R-:W5:Y:S04]  /*03b0*/  LDG.E R25, desc[UR8][R2.64+-0x8] ;  /* 0xfffff80802197981 */ /* 0x000f68000c1e1900 */
        /* <DEDUP_REMOVED lines=8> */
[----:B------:R-:W5:Y:S01]  /*0440*/  LDG.E R17, desc[UR8][R2.64+0x1c] ;  /* 0x00001c0802117981 */ /* 0x000f62000c1e1900 */
[----:B------:R-:W-:-:S02]  /*0450*/  VIADD R8, R8, 0x10 ;  /* 0x0000001008087836 */ /* 0x000fc40000000000 */
[----:B------:R-:W-:-:S03]  /*0460*/  VIADD R9, R9, 0x10 ;  /* 0x0000001009097836 */ /* 0x000fc60000000000 */
[----:B------:R-:W-:Y:S02]  /*0470*/  ISETP.NE.AND P0, PT, R8, RZ, PT ;  /* 0x000000ff0800720c */ /* 0x000fe40003f05270 */
[----:B--2---:R-:W-:-:S04]  /*0480*/  LOP3.LUT R18, R18, R19, R4, 0x96, !PT ;  /* 0x0000001312127212 */ /* 0x004fc800078e9604 */
[----:B---3--:R-:W-:-:S04]  /*0490*/  LOP3.LUT R18, R20, R21, R18, 0x96, !PT ;  /* 0x0000001514127212 */ /* 0x008fc800078e9612 */
[----:B----4-:R-:W-:-:S04]  /*04a0*/  LOP3.LUT R18, R22, R23, R18, 0x96, !PT ;  /* 0x0000001716127212 */ /* 0x010fc800078e9612 */
[----:B-----5:R-:W-:-:S04]  /*04b0*/  LOP3.LUT R18, R26, R25, R18, 0x96, !PT ;  /* 0x000000191a127212 */ /* 0x020fc800078e9612 */
[----:B------:R-:W-:-:S04]  /*04c0*/  LOP3.LUT R15, R15, R16, R18, 0x96, !PT ;  /* 0x000000100f0f7212 */ /* 0x000fc800078e9612 */
[----:B------:R-:W-:-:S04]  /*04d0*/  LOP3.LUT R13, R13, R14, R15, 0x96, !PT ;  /* 0x0000000e0d0d7212 */ /* 0x000fc800078e960f */
[----:B------:R-:W-:-:S04]  /*04e0*/  LOP3.LUT R11, R11, R12, R13, 0x96, !PT ;  /* 0x0000000c0b0b7212 */ /* 0x000fc800078e960d */
[----:B------:R-:W-:Y:S01]  /*04f0*/  LOP3.LUT R4, R17, R10, R11, 0x96, !PT ;  /* 0x0000000a11047212 */ /* 0x000fe200078e960b */
[----:B------:R-:W-:Y:S06]  /*0500*/  @P0 BRA `(.L_x_15) ;  /* 0xfffffffc00840947 */ /* 0x000fec000383ffff */
.L_x_14:
[----:B------:R-:W-:Y:S05]  /*0510*/  @!P1 BRA `(.L_x_13) ;  /* 0x0000000000b89947 */ /* 0x000fea0003800000 */
[----:B------:R-:W-:Y:S02]  /*0520*/  ISETP.GE.U32.AND P0, PT, R24, 0x8, PT ;  /* 0x000000081800780c */ /* 0x000fe40003f06070 */
[----:B------:R-:W-:-:S04]  /*0530*/  LOP3.LUT R16, R0, 0x7, RZ, 0xc0, !PT ;  /* 0x0000000700107812 */ /* 0x000fc800078ec0ff */
[----:B------:R-:W-:-:S07]  /*0540*/  ISETP.NE.AND P1, PT, R16, RZ, PT ;  /* 0x000000ff1000720c */ /* 0x000fce0003f25270 */
[----:B------:R-:W-:Y:S06]  /*0550*/  @!P0 BRA `(.L_x_16) ;  /* 0x0000000000408947 */ /* 0x000fec0003800000 */
[----:B------:R-:W0:Y:S01]  /*0560*/  LDC.64 R2, c[0x0][0x388] ;  /* 0x0000e200ff027b82 */ /* 0x000e220000000a00 */
[----:B------:R-:W-:-:S04]  /*0570*/  IMAD.IADD R9, R6, 0x1, R7 ;  /* 0x0000000106097824 */ /* 0x000fc800078e0207 */
[----:B0-----:R-:W-:-:S05]  /*0580*/  IMAD.WIDE R2, R9, 0x4, R2 ;  /* 0x0000000409027825 */ /* 0x001fca00078e0202 */
[----:B------:R-:W2:Y:S04]  /*0590*/  LDG.E R8, desc[UR8][R2.64] ;  /* 0x0000000802087981 */ /* 0x000ea8000c1e1900 */
[----:B------:R-:W2:Y:S04]  /*05a0*/  LDG.E R9, desc[UR8][R2.64+0x4] ;  /* 0x0000040802097981 */ /* 0x000ea8000c1e1900 */
[----:B------:R-:W2:Y:S04]  /*05b0*/  LDG.E R10, desc[UR8][R2.64+0x8] ;  /* 0x00000808020a7981 */ /* 0x000ea8000c1e1900 */
[----:B------:R-:W3:Y:S04]  /*05c0*/  LDG.E R11, desc[UR8][R2.64+0xc] ;  /* 0x00000c08020b7981 */ /* 0x000ee8000c1e1900 */
[----:B------:R-:W3:Y:S04]  /*05d0*/  LDG.E R12, desc[UR8][R2.64+0x10] ;  /* 0x00001008020c7981 */ /* 0x000ee8000c1e1900 */
[----:B------:R-:W4:Y:S04]  /*05e0*/  LDG.E R13, desc[UR8][R2.64+0x14] ;  /* 0x00001408020d7981 */ /* 0x000f28000c1e1900 */
[----:B------:R-:W4:Y:S04]  /*05f0*/  LDG.E R14, desc[UR8][R2.64+0x18] ;  /* 0x00001808020e7981 */ /* 0x000f28000c1e1900 */
[----:B------:R-:W5:Y:S01]  /*0600*/  LDG.E R15, desc[UR8][R2.64+0x1c] ;  /* 0x00001c08020f7981 */ /* 0x000f62000c1e1900 */
[----:B------:R-:W-:Y:S01]  /*0610*/  VIADD R7, R7, 0x8 ;  /* 0x0000000807077836 */ /* 0x000fe20000000000 */
[----:B--2---:R-:W-:-:S04]  /*0620*/  LOP3.LUT R8, R10, R8, R9, 0x96, !PT ;  /* 0x000000080a087212 */ /* 0x004fc800078e9609 */
[----:B---3--:R-:W-:-:S04]  /*0630*/  LOP3.LUT R8, R12, R8, R11, 0x96, !PT ;  /* 0x000000080c087212 */ /* 0x008fc800078e960b */
[----:B----4-:R-:W-:-:S04]  /*0640*/  LOP3.LUT R13, R14, R8, R13, 0x96, !PT ;  /* 0x000000080e0d7212 */ /* 0x010fc800078e960d */
[----:B-----5:R-:W-:-:S07]  /*0650*/  LOP3.LUT R4, R4, R13, R15, 0x96, !PT ;  /* 0x0000000d04047212 */ /* 0x020fce00078e960f */
.L_x_16:
        /* <DEDUP_REMOVED lines=11> */
[----:B------:R-:W3:Y:S01]  /*0710*/  LDG.E R12, desc[UR8][R2.64+0xc] ;  /* 0x00000c08020c7981 */ /* 0x000ee2000c1e1900 */
[----:B------:R-:W-:Y:S01]  /*0720*/  VIADD R7, R7, 0x4 ;  /* 0x0000000407077836 */ /* 0x000fe20000000000 */
[----:B--2---:R-:W-:-:S04]  /*0730*/  LOP3.LUT R9, R11, R8, R9, 0x96, !PT ;  /* 0x000000080b097212 */ /* 0x004fc800078e9609 */
[----:B---3--:R-:W-:-:S07]  /*0740*/  LOP3.LUT R4, R4, R9, R12, 0x96, !PT ;  /* 0x0000000904047212 */ /* 0x008fce00078e960c */
.L_x_17:
[----:B------:R-:W-:Y:S05]  /*0750*/  @!P1 BRA `(.L_x_13) ;  /* 0x0000000000289947 */ /* 0x000fea0003800000 */
[----:B------:R-:W0:Y:S01]  /*0760*/  LDC.64 R8, c[0x0][0x388] ;  /* 0x0000e200ff087b82 */ /* 0x000e220000000a00 */
[----:B------:R-:W-:Y:S02]  /*0770*/  IMAD.IADD R7, R6, 0x1, R7 ;  /* 0x0000000106077824 */ /* 0x000fe400078e0207 */
[----:B------:R-:W-:-:S07]  /*0780*/  IMAD.MOV R6, RZ, RZ, -R10 ;  /* 0x000000ffff067224 */ /* 0x000fce00078e0a0a */
.L_x_18:
[----:B0-----:R-:W-:-:S06]  /*0790*/  IMAD.WIDE R2, R7, 0x4, R8 ;  /* 0x0000000407027825 */ /* 0x001fcc00078e0208 */
[----:B------:R-:W2:Y:S01]  /*07a0*/  LDG.E R3, desc[UR8][R2.64] ;  /* 0x0000000802037981 */ /* 0x000ea2000c1e1900 */
[----:B------:R-:W-:Y:S02]  /*07b0*/  VIADD R6, R6, 0x1 ;  /* 0x0000000106067836 */ /* 0x000fe40000000000 */
[----:B------:R-:W-:-:S03]  /*07c0*/  VIADD R7, R7, 0x1 ;  /* 0x0000000107077836 */ /* 0x000fc60000000000 */
[----:B------:R-:W-:Y:S02]  /*07d0*/  ISETP.NE.AND P0, PT, R6, RZ, PT ;  /* 0x000000ff0600720c */ /* 0x000fe40003f05270 */
[----:B--2---:R-:W-:-:S11]  /*07e0*/  LOP3.LUT R4, R3, R4, RZ, 0x3c, !PT ;  /* 0x0000000403047212 */ /* 0x004fd600078e3cff */
[----:B------:R-:W-:Y:S05]  /*07f0*/  @P0 BRA `(.L_x_18) ;  /* 0xfffffffc00e40947 */ /* 0x000fea000383ffff */
.L_x_13:
[----:B------:R-:W-:-:S13]  /*0800*/  ISETP.GE.AND P0, PT, R0, 0x1, PT ;  /* 0x000000010000780c */ /* 0x000fda0003f06270 */
[----:B------:R-:W-:Y:S05]  /*0810*/  @!P0 EXIT ;  /* 0x000000000000894d */ /* 0x000fea0003800000 */
[C---:B------:R-:W-:Y:S01]  /*0820*/  ISETP.GE.U32.AND P0, PT, R0.reuse, 0x10, PT ;  /* 0x000000100000780c */ /* 0x040fe20003f06070 */
[----:B------:R-:W-:Y:S01]  /*0830*/  IMAD R5, R5, R0, RZ ;  /* 0x0000000005057224 */ /* 0x000fe200078e02ff */
[----:B------:R-:W-:Y:S01]  /*0840*/  LOP3.LUT R12, R0, 0xf, RZ, 0xc0, !PT ;  /* 0x0000000f000c7812 */ /* 0x000fe200078ec0ff */
[----:B------:R-:W-:-:S03]  /*0850*/  IMAD.MOV.U32 R2, RZ, RZ, RZ ;  /* 0x000000ffff027224 */ /* 0x000fc600078e00ff */
[----:B------:R-:W-:-:S07]  /*0860*/  ISETP.NE.AND P1, PT, R12, RZ, PT ;  /* 0x000000ff0c00720c */ /* 0x000fce0003f25270 */
[----:B------:R-:W-:Y:S06]  /*0870*/  @!P0 BRA `(.L_x_19) ;  /* 0x0000000400088947 */ /* 0x000fec0003800000 */
[----:B------:R-:W0:Y:S01]  /*0880*/  LDCU.128 UR4, c[0x0][0x380] ;  /* 0x00007000ff0477ac */ /* 0x000e220008000c00 */
[----:B------:R-:W-:Y:S01]  /*0890*/  LOP3.LUT R2, R0, 0x7ffffff0, RZ, 0xc0, !PT ;  /* 0x7ffffff000027812 */ /* 0x000fe200078ec0ff */
[----:B------:R-:W-:-:S04]  /*08a0*/  IMAD.MOV.U32 R3, RZ, RZ, R5 ;  /* 0x000000ffff037224 */ /* 0x000fc800078e0005 */
[----:B------:R-:W-:Y:S01]  /*08b0*/  IMAD.MOV R10, RZ, RZ, -R2 ;  /* 0x000000ffff0a7224 */ /* 0x000fe200078e0a02 */
[----:B0-----:R-:W-:Y:S02]  /*08c0*/  UIADD3 UR6, UP1, UPT, UR6, 0x20, URZ ;  /* 0x0000002006067890 */ /* 0x001fe4000ff3e0ff */
[----:B------:R-:W-:Y:S02]  /*08d0*/  UIADD3 UR4, UP0, UPT, UR4, 0x20, URZ ;  /* 0x0000002004047890 */ /* 0x000fe4000ff1e0ff */
[----:B------:R-:W-:Y:S02]  /*08e0*/  UIADD3.X UR7, UPT, UPT, URZ, UR7, URZ, UP1, !UPT ;  /* 0x00000007ff077290 */ /* 0x000fe40008ffe4ff */
[----:B------:R-:W-:-:S12]  /*08f0*/  UIADD3.X UR5, UPT, UPT, URZ, UR5, URZ, UP0, !UPT ;  /* 0x00000005ff057290 */ /* 0x000fd800087fe4ff */
.L_x_20:
[----:B------:R-:W-:Y:S02]  /*0900*/  IMAD.U32 R6, RZ, RZ, UR6 ;  /* 0x00000006ff067e24 */ /* 0x000fe4000f8e00ff */
[----:B------:R-:W-:Y:S02]  /*0910*/  IMAD.U32 R7, RZ, RZ, UR7 ;  /* 0x00000007ff077e24 */ /* 0x000fe4000f8e00ff */
[----:B------:R-:W-:-:S05]  /*0920*/  IMAD.WIDE R6, R3, 0x4, R6 ;  /* 0x0000000403067825 */ /* 0x000fca00078e0206 */
[----:B-1----:R-:W2:Y:S01]  /*0930*/  LDG.E R11, desc[UR8][R6.64+-0x20] ;  /* 0xffffe008060b7981 */ /* 0x002ea2000c1e1900 */
[----:B------:R-:W-:Y:S02]  /*0940*/  IMAD.U32 R8, RZ, RZ, UR4 ;  /* 0x00000004ff087e24 */ /* 0x000fe4000f8e00ff */
[----:B------:R-:W-:Y:S02]  /*0950*/  IMAD.U32 R9, RZ, RZ, UR5 ;  /* 0x00000005ff097e24 */ /* 0x000fe4000f8e00ff */
[----:B------:R-:W-:Y:S01]  /*0960*/  IMAD.WIDE R8, R3, 0x4, R8 ;  /* 0x0000000403087825 */ /* 0x000fe200078e0208 */
[----:B--2---:R-:W-:-:S05]  /*0970*/  LOP3.LUT R11, R11, R4, RZ, 0x3c, !PT ;  /* 0x000000040b0b7212 */ /* 0x004fca00078e3cff */
[----:B------:R0:W-:Y:S04]  /*0980*/  STG.E desc[UR8][R8.64+-0x20], R11 ;  /* 0xffffe00b08007986 */ /* 0x0001e8000c101908 */
[----:B------:R-:W2:Y:S02]  /*0990*/  LDG.E R13, desc[UR8][R6.64+-0x1c] ;  /* 0xffffe408060d7981 */ /* 0x000ea4000c1e1900 */
[----:B--2---:R-:W-:-:S05]  /*09a0*/  LOP3.LUT R13, R13, R4, RZ, 0x3c, !PT ;  /* 0x000000040d0d7212 */ /* 0x004fca00078e3cff */
[----:B------:R1:W-:Y:S04]  /*09b0*/  STG.E desc[UR8][R8.64+-0x1c], R13 ;  /* 0xffffe40d08007986 */ /* 0x0003e8000c101908 */
[----:B------:R-:W2:Y:S02]  /*09c0*/  LDG.E R15, desc[UR8][R6.64+-0x18] ;  /* 0xffffe808060f7981 */ /* 0x000ea4000c1e1900 */
[----:B--2---:R-:W-:-:S05]  /*09d0*/  LOP3.LUT R15, R15, R4, RZ, 0x3c, !PT ;  /* 0x000000040f0f7212 */ /* 0x004fca00078e3cff */
[----:B------:R2:W-:Y:S04]  /*09e0*/  STG.E desc[UR8][R8.64+-0x18], R15 ;  /* 0xffffe80f08007986 */ /* 0x0005e8000c101908 */
[----:B------:R-:W3:Y:S02]  /*09f0*/  LDG.E R17, desc[UR8][R6.64+-0x14] ;  /* 0xffffec0806117981 */ /* 0x000ee4000c1e1900 */
[----:B---3--:R-:W-:-:S05]  /*0a00*/  LOP3.LUT R17, R17, R4, RZ, 0x3c, !PT ;  /* 0x0000000411117212 */ /* 0x008fca00078e3cff */
[----:B------:R3:W-:Y:S04]  /*0a10*/  STG.E desc[UR8][R8.64+-0x14], R17 ;  /* 0xffffec1108007986 */ /* 0x0007e8000c101908 */
[----:B------:R-:W4:Y:S02]  /*0a20*/  LDG.E R19, desc[UR8][R6.64+-0x10] ;  /* 0xfffff00806137981 */ /* 0x000f24000c1e1900 */
[----:B----4-:R-:W-:-:S05]  /*0a30*/  LOP3.LUT R19, R19, R4, RZ, 0x3c, !PT ;  /* 0x0000000413137212 */ /* 0x010fca00078e3cff */
[----:B------:R4:W-:Y:S04]  /*0a40*/  STG.E desc[UR8][R8.64+-0x10], R19 ;  /* 0xfffff01308007986 */ /* 0x0009e8000c101908 */
[----:B0-----:R-:W5:Y:S02]  /*0a50*/  LDG.E R11, desc[UR8][R6.64+-0xc] ;  /* 0xfffff408060b7981 */ /* 0x001f64000c1e1900 */
[----:B-----5:R-:W-:-:S05]  /*0a60*/  LOP3.LUT R11, R11, R4, RZ, 0x3c, !PT ;  /* 0x000000040b0b7212 */ /* 0x020fca00078e3cff */
[----:B------:R0:W-:Y:S04]  /*0a70*/  STG.E desc[UR8][R8.64+-0xc], R11 ;  /* 0xfffff40b08007986 */ /* 0x0001e8000c101908 */
[----:B-1----:R-:W5:Y:S02]  /*0a80*/  LDG.E R13, desc[UR8][R6.64+-0x8] ;  /* 0xfffff808060d7981 */ /* 0x002f64000c1e1900 */
[----:B-----5:R-:W-:-:S05]  /*0a90*/  LOP3.LUT R13, R13, R4, RZ, 0x3c, !PT ;  /* 0x000000040d0d7212 */ /* 0x020fca00078e3cff */
[----:B------:R1:W-:Y:S04]  /*0aa0*/  STG.E desc[UR8][R8.64+-0x8], R13 ;  /* 0xfffff80d08007986 */ /* 0x0003e8000c101908 */
[----:B--2---:R-:W2:Y:S02]  /*0ab0*/  LDG.E R15, desc[UR8][R6.64+-0x4] ;  /* 0xfffffc08060f7981 */ /* 0x004ea4000c1e1900 */
[----:B--2---:R-:W-:-:S05]  /*0ac0*/  LOP3.LUT R15, R15, R4, RZ, 0x3c, !PT ;  /* 0x000000040f0f7212 */ /* 0x004fca00078e3cff */
[----:B------:R2:W-:Y:S04]  /*0ad0*/  STG.E desc[UR8][R8.64+-0x4], R15 ;  /* 0xfffffc0f08007986 */ /* 0x0005e8000c101908 */
[----:B---3--:R-:W3:Y:S02]  /*0ae0*/  LDG.E R17, desc[UR8][R6.64] ;  /* 0x0000000806117981 */ /* 0x008ee4000c1e1900 */
[----:B---3--:R-:W-:-:S05]  /*0af0*/  LOP3.LUT R17, R17, R4, RZ, 0x3c, !PT ;  /* 0x0000000411117212 */ /* 0x008fca00078e3cff */
[----:B------:R3:W-:Y:S04]  /*0b00*/  STG.E desc[UR8][R8.64], R17 ;  /* 0x0000001108007986 */ /* 0x0007e8000c101908 */
[----:B----4-:R-:W4:Y:S02]  /*0b10*/  LDG.E R19, desc[UR8][R6.64+0x4] ;  /* 0x0000040806137981 */ /* 0x010f24000c1e1900 */
        /* <DEDUP_REMOVED lines=11> */
[----:B---3--:R-:W2:Y:S02]  /*0bd0*/  LDG.E R17, desc[UR8][R6.64+0x14] ;  /* 0x0000140806117981 */ /* 0x008ea4000c1e1900 */
[----:B--2---:R-:W-:-:S05]  /*0be0*/  LOP3.LUT R17, R17, R4, RZ, 0x3c, !PT ;  /* 0x0000000411117212 */ /* 0x004fca00078e3cff */
[----:B------:R1:W-:Y:S04]  /*0bf0*/  STG.E desc[UR8][R8.64+0x14], R17 ;  /* 0x0000141108007986 */ /* 0x0003e8000c101908 */
[----:B----4-:R-:W2:Y:S01]  /*0c00*/  LDG.E R19, desc[UR8][R6.64+0x18] ;  /* 0x0000180806137981 */ /* 0x010ea2000c1e1900 */
[----:B------:R-:W-:Y:S01]  /*0c10*/  VIADD R10, R10, 0x10 ;  /* 0x000000100a0a7836 */ /* 0x000fe20000000000 */
[----:B--2---:R-:W-:-:S05]  /*0c20*/  LOP3.LUT R19, R19, R4, RZ, 0x3c, !PT ;  /* 0x0000000413137212 */ /* 0x004fca00078e3cff */
[----:B------:R1:W-:Y:S04]  /*0c30*/  STG.E desc[UR8][R8.64+0x18], R19 ;  /* 0x0000181308007986 */ /* 0x0003e8000c101908 */
[----:B0-----:R-:W2:Y:S01]  /*0c40*/  LDG.E R11, desc[UR8][R6.64+0x1c] ;  /* 0x00001c08060b7981 */ /* 0x001ea2000c1e1900 */
[----:B------:R-:W-:Y:S01]  /*0c50*/  ISETP.NE.AND P0, PT, R10, RZ, PT ;  /* 0x000000ff0a00720c */ /* 0x000fe20003f05270 */
[----:B------:R-:W-:Y:S01]  /*0c60*/  VIADD R3, R3, 0x10 ;  /* 0x0000001003037836 */ /* 0x000fe20000000000 */
[----:B--2---:R-:W-:-:S05]  /*0c70*/  LOP3.LUT R11, R11, R4, RZ, 0x3c, !PT ;  /* 0x000000040b0b7212 */ /* 0x004fca00078e3cff */
[----:B------:R1:W-:Y:S06]  /*0c80*/  STG.E desc[UR8][R8.64+0x1c], R11 ;  /* 0x00001c0b08007986 */ /* 0x0003ec000c101908 */
[----:B------:R-:W-:Y:S05]  /*0c90*/  @P0 BRA `(.L_x_20) ;  /* 0xfffffffc00180947 */ /* 0x000fea000383ffff */
.L_x_19:
[----:B------:R-:W-:Y:S05]  /*0ca0*/  @!P1 EXIT ;  /* 0x000000000000994d */ /* 0x000fea0003800000 */
[----:B------:R-:W-:Y:S02]  /*0cb0*/  ISETP.GE.U32.AND P0, PT, R12, 0x8, PT ;  /* 0x000000080c00780c */ /* 0x000fe40003f06070 */
[----:B------:R-:W-:-:S04]  /*0cc0*/  LOP3.LUT R10, R0, 0x7, RZ, 0xc0, !PT ;  /* 0x00000007000a7812 */ /* 0x000fc800078ec0ff */
[----:B------:R-:W-:-:S07]  /*0cd0*/  ISETP.NE.AND P1, PT, R10, RZ, PT ;  /* 0x000000ff0a00720c */ /* 0x000fce0003f25270 */
[----:B------:R-:W-:Y:S06]  /*0ce0*/  @!P0 BRA `(.L_x_21) ;  /* 0x0000000000788947 */ /* 0x000fec0003800000 */
[----:B------:R-:W0:Y:S01]  /*0cf0*/  LDC.64 R6, c[0x0][0x388] ;  /* 0x0000e200ff067b82 */ /* 0x000e220000000a00 */
[----:B------:R-:W-:-:S07]  /*0d00*/  IMAD.IADD R3, R5, 0x1, R2 ;  /* 0x0000000105037824 */ /* 0x000fce00078e0202 */
[----:B-1----:R-:W1:Y:S01]  /*0d10*/  LDC.64 R8, c[0x0][0x380] ;  /* 0x0000e000ff087b82 */ /* 0x002e620000000a00 */
[----:B0-----:R-:W-:-:S05]  /*0d20*/  IMAD.WIDE R6, R3, 0x4, R6 ;  /* 0x0000000403067825 */ /* 0x001fca00078e0206 */
[----:B------:R-:W2:Y:S01]  /*0d30*/  LDG.E R11, desc[UR8][R6.64] ;  /* 0x00000008060b7981 */ /* 0x000ea2000c1e1900 */
[----:B-1----:R-:W-:Y:S01]  /*0d40*/  IMAD.WIDE R8, R3, 0x4, R8 ;  /* 0x0000000403087825 */ /* 0x002fe200078e0208 */
        /* <DEDUP_REMOVED lines=14> */
[----:B0-----:R-:W4:Y:S02]  /*0e30*/  LDG.E R11, desc[UR8][R6.64+0x14] ;  /* 0x00001408060b7981 */ /* 0x001f24000c1e1900 */
[----:B----4-:R-:W-:-:S05]  /*0e40*/  LOP3.LUT R11, R11, R4, RZ, 0x3c, !PT ;  /* 0x000000040b0b7212 */ /* 0x010fca00078e3cff */
[----:B------:R3:W-:Y:S04]  /*0e50*/  STG.E desc[UR8][R8.64+0x14], R11 ;  /* 0x0000140b08007986 */ /* 0x0007e8000c101908 */
[----:B-1----:R-:W4:Y:S02]  /*0e60*/  LDG.E R3, desc[UR8][R6.64+0x18] ;  /* 0x0000180806037981 */ /* 0x002f24000c1e1900 */
[----:B----4-:R-:W-:-:S05]  /*0e70*/  LOP3.LUT R3, R3, R4, RZ, 0x3c, !PT ;  /* 0x0000000403037212 */ /* 0x010fca00078e3cff */
[----:B------:R3:W-:Y:S04]  /*0e80*/  STG.E desc[UR8][R8.64+0x18], R3 ;  /* 0x0000180308007986 */ /* 0x0007e8000c101908 */
[----:B--2---:R-:W2:Y:S01]  /*0e90*/  LDG.E R13, desc[UR8][R6.64+0x1c] ;  /* 0x00001c08060d7981 */ /* 0x004ea2000c1e1900 */
[----:B------:R-:W-:Y:S01]  /*0ea0*/  VIADD R2, R2, 0x8 ;  /* 0x0000000802027836 */ /* 0x000fe20000000000 */
[----:B--2---:R-:W-:-:S05]  /*0eb0*/  LOP3.LUT R13, R13, R4, RZ, 0x3c, !PT ;  /* 0x000000040d0d7212 */ /* 0x004fca00078e3cff */
[----:B------:R3:W-:Y:S02]  /*0ec0*/  STG.E desc[UR8][R8.64+0x1c], R13 ;  /* 0x00001c0d08007986 */ /* 0x0007e4000c101908 */
.L_x_21:
[----:B------:R-:W-:Y:S05]  /*0ed0*/  @!P1 EXIT ;  /* 0x000000000000994d */ /* 0x000fea0003800000 */
[----:B------:R-:W-:Y:S02]  /*0ee0*/  ISETP.GE.U32.AND P0, PT, R10, 0x4, PT ;  /* 0x000000040a00780c */ /* 0x000fe40003f06070 */
[----:B------:R-:W-:-:S04]  /*0ef0*/  LOP3.LUT R0, R0, 0x3, RZ, 0xc0, !PT ;  /* 0x0000000300007812 */ /* 0x000fc800078ec0ff */
[----:B------:R-:W-:-:S07]  /*0f00*/  ISETP.NE.AND P1, PT, R0, RZ, PT ;  /* 0x000000ff0000720c */ /* 0x000fce0003f25270 */
[----:B------:R-:W-:Y:S06]  /*0f10*/  @!P0 BRA `(.L_x_22) ;  /* 0x0000000000488947 */ /* 0x000fec0003800000 */
[----:B------:R-:W0:Y:S01]  /*0f20*/  LDC.64 R6, c[0x0][0x388] ;  /* 0x0000e200ff067b82 */ /* 0x000e220000000a00 */
[----:B-1-3--:R-:W-:-:S07]  /*0f30*/  IMAD.IADD R11, R5, 0x1, R2 ;  /* 0x00000001050b7824 */ /* 0x00afce00078e0202 */
[----:B------:R-:W1:Y:S01]  /*0f40*/  LDC.64 R8, c[0x0][0x380] ;  /* 0x0000e000ff087b82 */ /* 0x000e620000000a00 */
        /* <DEDUP_REMOVED lines=11> */
[----:B------:R-:W2:Y:S01]  /*1000*/  LDG.E R15, desc[UR8][R6.64+0xc] ;  /* 0x00000c08060f7981 */ /* 0x000ea2000c1e1900 */
[----:B------:R-:W-:Y:S01]  /*1010*/  VIADD R2, R2, 0x4 ;  /* 0x0000000402027836 */ /* 0x000fe20000000000 */
[----:B--2---:R-:W-:-:S05]  /*1020*/  LOP3.LUT R15, R15, R4, RZ, 0x3c, !PT ;  /* 0x000000040f0f7212 */ /* 0x004fca00078e3cff */
[----:B------:R0:W-:Y:S02]  /*1030*/  STG.E desc[UR8][R8.64+0xc], R15 ;  /* 0x00000c0f08007986 */ /* 0x0001e4000c101908 */
.L_x_22:
[----:B------:R-:W-:Y:S05]  /*1040*/  @!P1 EXIT ;  /* 0x000000000000994d */ /* 0x000fea0003800000 */
[----:B01-3--:R-:W0:Y:S01]  /*1050*/  LDC.64 R8, c[0x0][0x380] ;  /* 0x0000e000ff087b82 */ /* 0x00be220000000a00 */
[----:B------:R-:W-:Y:S02]  /*1060*/  IMAD.IADD R5, R5, 0x1, R2 ;  /* 0x0000000105057824 */ /* 0x000fe400078e0202 */
[----:B------:R-:W-:-:S05]  /*1070*/  IMAD.MOV R0, RZ, RZ, -R0 ;  /* 0x000000ffff007224 */ /* 0x000fca00078e0a00 */
[----:B------:R-:W1:Y:S02]  /*1080*/  LDC.64 R10, c[0x0][0x388] ;  /* 0x0000e200ff0a7b82 */ /* 0x000e640000000a00 */
.L_x_23:
[----:B-1----:R-:W-:-:S06]  /*1090*/  IMAD.WIDE R6, R5, 0x4, R10 ;  /* 0x0000000405067825 */ /* 0x002fcc00078e020a */
[----:B--2---:R-:W2:Y:S01]  /*10a0*/  LDG.E R7, desc[UR8][R6.64] ;  /* 0x0000000806077981 */ /* 0x004ea2000c1e1900 */
[----:B------:R-:W-:Y:S02]  /*10b0*/  VIADD R0, R0, 0x1 ;  /* 0x0000000100007836 */ /* 0x000fe40000000000 */
[----:B0-----:R-:W-:-:S03]  /*10c0*/  IMAD.WIDE R2, R5, 0x4, R8 ;  /* 0x0000000405027825 */ /* 0x001fc600078e0208 */
[----:B------:R-:W-:Y:S01]  /*10d0*/  ISETP.NE.AND P0, PT, R0, RZ, PT ;  /* 0x000000ff0000720c */ /* 0x000fe20003f05270 */
[----:B------:R-:W-:Y:S01]  /*10e0*/  VIADD R5, R5, 0x1 ;  /* 0x0000000105057836 */ /* 0x000fe20000000000 */
[----:B--2---:R-:W-:-:S05]  /*10f0*/  LOP3.LUT R13, R7, R4, RZ, 0x3c, !PT ;  /* 0x00000004070d7212 */ /* 0x004fca00078e3cff */
[----:B------:R2:W-:Y:S06]  /*1100*/  STG.E desc[UR8][R2.64], R13 ;  /* 0x0000000d02007986 */ /* 0x0005ec000c101908 */
[----:B------:R-:W-:Y:S05]  /*1110*/  @P0 BRA `(.L_x_23) ;  /* 0xfffffffc00dc0947 */ /* 0x000fea000383ffff */
[----:B------:R-:W-:Y:S05]  /*1120*/  EXIT ;  /* 0x000000000000794d */ /* 0x000fea0003800000 */
.L_x_24:
        /* <DEDUP_REMOVED lines=13> */
.L_x_55:


//--------------------- .text._Z11DataPassGB2PiS_S_S_iii --------------------------
	.section	.text._Z11DataPassGB2PiS_S_S_iii,"ax",@progbits
	.align	128
        .global         _Z11DataPassGB2PiS_S_S_iii
        .type           _Z11DataPassGB2PiS_S_S_iii,@function
        .size           _Z11DataPassGB2PiS_S_S_iii,(.L_x_56 - _Z11DataPassGB2PiS_S_S_iii)
        .other          _Z11DataPassGB2PiS_S_S_iii,@"STO_CUDA_ENTRY STV_DEFAULT"
_Z11DataPassGB2PiS_S_S_iii:
.text._Z11DataPassGB2PiS_S_S_iii:
        /* <DEDUP_REMOVED lines=10> */
[----:B------:R-:W-:Y:S01]  /*00a0*/  IABS R9, R7 ;  /* 0x0000000700097213 */ /* 0x000fe20000000000 */
[----:B------:R-:W2:Y:S05]  /*00b0*/  LDCU UR4, c[0x0][0x3a8] ;  /* 0x00007500ff0477ac */ /* 0x000eaa0008000800 */
[----:B------:R-:W3:Y:S01]  /*00c0*/  LDC R10, c[0x0][0x3a4] ;  /* 0x0000e900ff0a7b82 */ /* 0x000ee20000000800 */
[----:B0-----:R-:W-:-:S06]  /*00d0*/  IMAD.WIDE R2, R0, 0x4, R2 ;  /* 0x0000000400027825 */ /* 0x001fcc00078e0202 */
[----:B-1----:R0:W2:Y:S01]  /*00e0*/  LDG.E R2, desc[UR6][R2.64] ;  /* 0x0000000602027981 */ /* 0x0020a2000c1e1900 */
[----:B------:R-:W1:Y:S08]  /*00f0*/  I2F.RP R6, R9 ;  /* 0x0000000900067306 */ /* 0x000e700000209400 */
[----:B-1----:R-:W1:Y:S02]  /*0100*/  MUFU.RCP R6, R6 ;  /* 0x0000000600067308 */ /* 0x002e640000001000 */
[----:B-1----:R-:W-:-:S06]  /*0110*/  VIADD R4, R6, 0xffffffe ;  /* 0x0ffffffe06047836 */ /* 0x002fcc0000000000 */
[----:B------:R1:W4:Y:S02]  /*0120*/  F2I.FTZ.U32.TRUNC.NTZ R5, R4 ;  /* 0x0000000400057305 */ /* 0x000324000021f000 */
[----:B-1----:R-:W-:Y:S02]  /*0130*/  IMAD.MOV.U32 R4, RZ, RZ, RZ ;  /* 0x000000ffff047224 */ /* 0x002fe400078e00ff */
[----:B----4-:R-:W-:-:S04]  /*0140*/  IMAD.MOV R8, RZ, RZ, -R5 ;  /* 0x000000ffff087224 */ /* 0x010fc800078e0a05 */
[----:B------:R-:W-:Y:S01]  /*0150*/  IMAD R11, R8, R9, RZ ;  /* 0x00000009080b7224 */ /* 0x000fe200078e02ff */
[----:B---3--:R-:W-:-:S03]  /*0160*/  IABS R8, R10 ;  /* 0x0000000a00087213 */ /* 0x008fc60000000000 */
[----:B------:R-:W-:-:S06]  /*0170*/  IMAD.HI.U32 R5, R5, R11, R4 ;  /* 0x0000000b05057227 */ /* 0x000fcc00078e0004 */
[----:B0-----:R-:W-:-:S05]  /*0180*/  IMAD.HI.U32 R3, R5, R8, RZ ;  /* 0x0000000805037227 */ /* 0x001fca00078e00ff */
[----:B------:R-:W-:-:S05]  /*0190*/  IADD3 R5, PT, PT, -R3, RZ, RZ ;  /* 0x000000ff03057210 */ /* 0x000fca0007ffe1ff */
[----:B------:R-:W-:-:S05]  /*01a0*/  IMAD R4, R9, R5, R8 ;  /* 0x0000000509047224 */ /* 0x000fca00078e0208 */
[----:B------:R-:W-:-:S13]  /*01b0*/  ISETP.GT.U32.AND P2, PT, R9, R4, PT ;  /* 0x000000040900720c */ /* 0x000fda0003f44070 */
[----:B------:R-:W-:Y:S02]  /*01c0*/  @!P2 IMAD.IADD R4, R4, 0x1, -R9 ;  /* 0x000000010404a824 */ /* 0x000fe400078e0a09 */
[----:B------:R-:W-:Y:S01]  /*01d0*/  @!P2 VIADD R3, R3, 0x1 ;  /* 0x000000010303a836 */ /* 0x000fe20000000000 */
[----:B------:R-:W-:Y:S02]  /*01e0*/  ISETP.NE.AND P2, PT, R7, RZ, PT ;  /* 0x000000ff0700720c */ /* 0x000fe40003f45270 */
[----:B------:R-:W-:Y:S02]  /*01f0*/  ISETP.GE.U32.AND P0, PT, R4, R9, PT ;  /* 0x000000090400720c */ /* 0x000fe40003f06070 */
[----:B------:R-:W-:-:S04]  /*0200*/  LOP3.LUT R4, R10, R7, RZ, 0x3c, !PT ;  /* 0x000000070a047212 */ /* 0x000fc800078e3cff */
[----:B------:R-:W-:Y:S01]  /*0210*/  ISETP.GE.AND P1, PT, R4, RZ, PT ;  /* 0x000000ff0400720c */ /* 0x000fe20003f26270 */
[----:B------:R-:W-:-:S06]  /*0220*/  IMAD.MOV.U32 R4, RZ, RZ, -0x2 ;  /* 0xfffffffeff047424 */ /* 0x000fcc00078e00ff */
[----:B------:R-:W-:-:S06]  /*0230*/  @P0 VIADD R3, R3, 0x1 ;  /* 0x0000000103030836 */ /* 0x000fcc0000000000 */
[----:B------:R-:W-:Y:S02]  /*0240*/  @!P1 IADD3 R3, PT, PT, -R3, RZ, RZ ;  /* 0x000000ff03039210 */ /* 0x000fe40007ffe1ff */
[----:B------:R-:W-:-:S04]  /*0250*/  @!P2 LOP3.LUT R3, RZ, R7, RZ, 0x33, !PT ;  /* 0x00000007ff03a212 */ /* 0x000fc800078e33ff */
[----:B------:R-:W-:Y:S02]  /*0260*/  ISETP.GE.AND P0, PT, R3, 0x1, PT ;  /* 0x000000010300780c */ /* 0x000fe40003f06270 */
[----:B--2---:R-:W-:-:S05]  /*0270*/  LOP3.LUT R9, R2, UR4, RZ, 0x3c, !PT ;  /* 0x0000000402097c12 */ /* 0x004fca000f8e3cff */
[----:B------:R-:W-:-:S06]  /*0280*/  IMAD R9, R9, R4, 0x1 ;  /* 0x0000000109097424 */ /* 0x000fcc00078e0204 */
        /* <DEDUP_REMOVED lines=8> */
[----:B------:R-:W-:Y:S01]  /*0310*/  LOP3.LUT R7, R3, 0x7ffffff0, RZ, 0xc0, !PT ;  /* 0x7ffffff003077812 */ /* 0x000fe200078ec0ff */
[----:B------:R-:W-:-:S03]  /*0320*/  IMAD.MOV.U32 R8, RZ, RZ, R6 ;  /* 0x000000ffff087224 */ /* 0x000fc600078e0006 */
[----:B------:R-:W-:Y:S01]  /*0330*/  IADD3 R4, PT, PT, -R7, RZ, RZ ;  /* 0x000000ff07047210 */ /* 0x000fe20007ffe1ff */
[----:B0-----:R-:W-:-:S04]  /*0340*/  UIADD3 UR4, UP0, UPT, UR4, 0x20, URZ ;  /* 0x0000002004047890 */ /* 0x001fc8000ff1e0ff */
[----:B------:R-:W-:-:S12]  /*0350*/  UIADD3.X UR5, UPT, UPT, URZ, UR5, URZ, UP0, !UPT ;  /* 0x00000005ff057290 */ /* 0x000fd800087fe4ff */
.L_x_27:
[----:B------:R-:W-:Y:S01]  /*0360*/  IMAD.U32 R14, RZ, RZ, UR4 ;  /* 0x00000004ff0e7e24 */ /* 0x000fe2000f8e00ff */
[----:B------:R-:W0:Y:S01]  /*0370*/  LDC.64 R12, c[0x0][0x388] ;  /* 0x0000e200ff0c7b82 */ /* 0x000e220000000a00 */
[----:B------:R-:W-:Y:S02]  /*0380*/  IMAD.U32 R15, RZ, RZ, UR5 ;  /* 0x00000005ff0f7e24 */ /* 0x000fe4000f8e00ff */
        /* <DEDUP_REMOVED lines=51> */
[----:B------:R-:W-:Y:S01]  /*06c0*/  VIADD R4, R4, 0x10 ;  /* 0x0000001004047836 */ /* 0x000fe20000000000 */
[----:B----4-:R-:W-:-:S04]  /*06d0*/  IADD3 R11, PT, PT, R27, R11, R26 ;  /* 0x0000000b1b0b7210 */ /* 0x010fc80007ffe01a */
[----:B-----5:R-:W-:Y:S02]  /*06e0*/  IADD3 R11, PT, PT, R29, R11, R28 ;  /* 0x0000000b1d0b7210 */ /* 0x020fe40007ffe01c */
[----:B------:R-:W-:Y:S02]  /*06f0*/  ISETP.NE.AND P0, PT, R4, RZ, PT ;  /* 0x000000ff0400720c */ /* 0x000fe40003f05270 */
[----:B---3--:R-:W-:-:S04]  /*0700*/  IADD3 R11, PT, PT, R17, R11, R14 ;  /* 0x0000000b110b7210 */ /* 0x008fc80007ffe00e */
[----:B------:R-:W-:Y:S01]  /*0710*/  IADD3 R11, PT, PT, R21, R11, R18 ;  /* 0x0000000b150b7210 */ /* 0x000fe20007ffe012 */
[----:B------:R-:W-:-:S03]  /*0720*/  VIADD R8, R8, 0x10 ;  /* 0x0000001008087836 */ /* 0x000fc60000000000 */
[----:B--2---:R-:W-:-:S04]  /*0730*/  IADD3 R11, PT, PT, R24, R11, R22 ;  /* 0x0000000b180b7210 */ /* 0x004fc80007ffe016 */
[----:B------:R-:W-:-:S05]  /*0740*/  IADD3 R10, PT, PT, R12, R11, RZ ;  /* 0x0000000b0c0a7210 */ /* 0x000fca0007ffe0ff */
[----:B------:R-:W-:-:S05]  /*0750*/  IMAD.SHL.U32 R10, R10, 0x2, RZ ;  /* 0x000000020a0a7824 */ /* 0x000fca00078e00ff */
[----:B------:R-:W-:Y:S01]  /*0760*/  IADD3 R9, PT, PT, R9, 0x10, -R10 ;  /* 0x0000001009097810 */ /* 0x000fe20007ffe80a */
[----:B------:R-:W-:Y:S06]  /*0770*/  @P0 BRA `(.L_x_27) ;  /* 0xfffffff800f80947 */ /* 0x000fec000383ffff */
.L_x_26:
[----:B------:R-:W-:Y:S05]  /*0780*/  @!P1 BRA `(.L_x_25) ;  /* 0x0000000400409947 */ /* 0x000fea0003800000 */
[----:B------:R-:W-:Y:S02]  /*0790*/  ISETP.GE.U32.AND P0, PT, R5, 0x8, PT ;  /* 0x000000080500780c */ /* 0x000fe40003f06070 */
[----:B------:R-:W-:-:S04]  /*07a0*/  LOP3.LUT R8, R3, 0x7, RZ, 0xc0, !PT ;  /* 0x0000000703087812 */ /* 0x000fc800078ec0ff */
[----:B------:R-:W-:-:S07]  /*07b0*/  ISETP.NE.AND P1, PT, R8, RZ, PT ;  /* 0x000000ff0800720c */ /* 0x000fce0003f25270 */
[----:B------:R-:W-:Y:S06]  /*07c0*/  @!P0 BRA `(.L_x_28) ;  /* 0x00000000008c8947 */ /* 0x000fec0003800000 */
[----:B------:R-:W0:Y:S01]  /*07d0*/  LDC.64 R26, c[0x0][0x398] ;  /* 0x0000e600ff1a7b82 */ /* 0x000e220000000a00 */
[----:B------:R-:W-:-:S04]  /*07e0*/  IMAD.IADD R5, R6, 0x1, R7 ;  /* 0x0000000106057824 */ /* 0x000fc800078e0207 */
[----:B0-----:R-:W-:-:S03]  /*07f0*/  IMAD.WIDE R26, R5, 0x4, R26 ;  /* 0x00000004051a7825 */ /* 0x001fc600078e021a */
[----:B------:R-:W0:Y:S02]  /*0800*/  LDC.64 R4, c[0x0][0x388] ;  /* 0x0000e200ff047b82 */ /* 0x000e240000000a00 */
        /* <DEDUP_REMOVED lines=27> */
[----:B----4-:R-:W-:-:S04]  /*09c0*/  IADD3 R17, PT, PT, R22, R17, R20 ;  /* 0x0000001116117210 */ /* 0x010fc80007ffe014 */
[----:B-----5:R-:W-:-:S05]  /*09d0*/  IADD3 R10, PT, PT, R4, R17, RZ ;  /* 0x00000011040a7210 */ /* 0x020fca0007ffe0ff */
[----:B------:R-:W-:-:S05]  /*09e0*/  IMAD.SHL.U32 R10, R10, 0x2, RZ ;  /* 0x000000020a0a7824 */ /* 0x000fca00078e00ff */
[----:B------:R-:W-:-:S07]  /*09f0*/  IADD3 R9, PT, PT, R9, 0x8, -R10 ;  /* 0x0000000809097810 */ /* 0x000fce0007ffe80a */
.L_x_28:
        /* <DEDUP_REMOVED lines=22> */
[----:B--2---:R-:W-:-:S04]  /*0b60*/  IADD3 R13, PT, PT, R10, R18, R15 ;  /* 0x000000120a0d7210 */ /* 0x004fc80007ffe00f */
[----:B---3--:R-:W-:-:S05]  /*0b70*/  IADD3 R8, PT, PT, R4, R13, RZ ;  /* 0x0000000d04087210 */ /* 0x008fca0007ffe0ff */
[----:B------:R-:W-:-:S05]  /*0b80*/  IMAD.SHL.U32 R8, R8, 0x2, RZ ;  /* 0x0000000208087824 */ /* 0x000fca00078e00ff */
[----:B------:R-:W-:-:S07]  /*0b90*/  IADD3 R9, PT, PT, R9, 0x4, -R8 ;  /* 0x0000000409097810 */ /* 0x000fce0007ffe808 */
.L_x_29:
[----:B------:R-:W-:Y:S05]  /*0ba0*/  @!P1 BRA `(.L_x_25) ;  /* 0x0000000000389947 */ /* 0x000fea0003800000 */
[----:B------:R-:W0:Y:S01]  /*0bb0*/  LDC.64 R4, c[0x0][0x398] ;  /* 0x0000e600ff047b82 */ /* 0x000e220000000a00 */
[----:B------:R-:W-:Y:S01]  /*0bc0*/  IMAD.IADD R15, R6, 0x1, R7 ;  /* 0x00000001060f7824 */ /* 0x000fe200078e0207 */
[----:B------:R-:W-:-:S06]  /*0bd0*/  IADD3 R8, PT, PT, -R12, RZ, RZ ;  /* 0x000000ff0c087210 */ /* 0x000fcc0007ffe1ff */
[----:B------:R-:W1:Y:S02]  /*0be0*/  LDC.64 R10, c[0x0][0x388] ;  /* 0x0000e200ff0a7b82 */ /* 0x000e640000000a00 */
.L_x_30:
[----:B0-----:R-:W-:-:S06]  /*0bf0*/  IMAD.WIDE R6, R15, 0x4, R4 ;  /* 0x000000040f067825 */ /* 0x001fcc00078e0204 */
[----:B------:R-:W1:Y:S01]  /*0c00*/  LDG.E R7, desc[UR6][R6.64] ;  /* 0x0000000606077981 */ /* 0x000e62000c1e1900 */
[----:B------:R-:W-:Y:S02]  /*0c10*/  VIADD R8, R8, 0x1 ;  /* 0x0000000108087836 */ /* 0x000fe40000000000 */
[----:B-1----:R-:W-:-:S06]  /*0c20*/  IMAD.WIDE R12, R7, 0x4, R10 ;  /* 0x00000004070c7825 */ /* 0x002fcc00078e020a */
[----:B------:R-:W2:Y:S01]  /*0c30*/  LDG.E R12, desc[UR6][R12.64] ;  /* 0x000000060c0c7981 */ /* 0x000ea2000c1e1900 */
[----:B------:R-:W-:Y:S01]  /*0c40*/  ISETP.NE.AND P0, PT, R8, RZ, PT ;  /* 0x000000ff0800720c */ /* 0x000fe20003f05270 */
[----:B------:R-:W-:Y:S02]  /*0c50*/  VIADD R15, R15, 0x1 ;  /* 0x000000010f0f7836 */ /* 0x000fe40000000000 */
[----:B--2---:R-:W-:-:S04]  /*0c60*/  IMAD R9, R12, -0x2, R9 ;  /* 0xfffffffe0c097824 */ /* 0x004fc800078e0209 */
[----:B------:R-:W-:-:S06]  /*0c70*/  VIADD R9, R9, 0x1 ;  /* 0x0000000109097836 */ /* 0x000fcc0000000000 */
[----:B------:R-:W-:Y:S05]  /*0c80*/  @P0 BRA `(.L_x_30) ;  /* 0xfffffffc00d80947 */ /* 0x000fea000383ffff */
.L_x_25:
[----:B------:R-:W-:-:S13]  /*0c90*/  ISETP.GE.AND P0, PT, R3, 0x1, PT ;  /* 0x000000010300780c */ /* 0x000fda0003f06270 */
[----:B------:R-:W-:Y:S05]  /*0ca0*/  @!P0 EXIT ;  /* 0x000000000000894d */ /* 0x000fea0003800000 */
[C---:B------:R-:W-:Y:S01]  /*0cb0*/  ISETP.GE.U32.AND P1, PT, R3.reuse, 0x8, PT ;  /* 0x000000080300780c */ /* 0x040fe20003f26070 */
[----:B------:R-:W-:Y:S01]  /*0cc0*/  IMAD R0, R0, R3, RZ ;  /* 0x0000000300007224 */ /* 0x000fe200078e02ff */
[----:B------:R-:W-:Y:S01]  /*0cd0*/  LOP3.LUT R20, R3, 0x7, RZ, 0xc0, !PT ;  /* 0x0000000703147812 */ /* 0x000fe200078ec0ff */
[----:B------:R-:W-:Y:S01]  /*0ce0*/  IMAD.MOV.U32 R5, RZ, RZ, RZ ;  /* 0x000000ffff057224 */ /* 0x000fe200078e00ff */
[----:B------:R-:W-:Y:S02]  /*0cf0*/  IADD3 R9, PT, PT, R9, -0x1, RZ ;  /* 0xffffffff09097810 */ /* 0x000fe40007ffe0ff */
[----:B------:R-:W-:-:S07]  /*0d00*/  ISETP.NE.AND P0, PT, R20, RZ, PT ;  /* 0x000000ff1400720c */ /* 0x000fce0003f05270 */
[----:B------:R-:W-:Y:S06]  /*0d10*/  @!P1 BRA `(.L_x_31) ;  /* 0x00000004007c9947 */ /* 0x000fec0003800000 */
[----:B------:R-:W0:Y:S01]  /*0d20*/  LDC.64 R6, c[0x0][0x380] ;  /* 0x0000e000ff067b82 */ /* 0x000e220000000a00 */
[----:B------:R-:W1:Y:S01]  /*0d30*/  LDCU.64 UR4, c[0x0][0x398] ;  /* 0x00007300ff0477ac */ /* 0x000e620008000a00 */
[----:B------:R-:W-:Y:S01]  /*0d40*/  LOP3.LUT R5, R3, 0x7ffffff8, RZ, 0xc0, !PT ;  /* 0x7ffffff803057812 */ /* 0x000fe200078ec0ff */
[----:B------:R-:W-:-:S04]  /*0d50*/  IMAD.MOV.U32 R4, RZ, RZ, R0 ;  /* 0x000000ffff047224 */ /* 0x000fc800078e0000 */
[----:B------:R-:W-:Y:S01]  /*0d60*/  IMAD.MOV R8, RZ, RZ, -R5 ;  /* 0x000000ffff087224 */ /* 0x000fe200078e0a05 */
[----:B------:R-:W2:Y:S01]  /*0d70*/  LDC.64 R10, c[0x0][0x388] ;  /* 0x0000e200ff0a7b82 */ /* 0x000ea20000000a00 */
[----:B-1----:R-:W-:-:S04]  /*0d80*/  UIADD3 UR4, UP0, UPT, UR4, 0x10, URZ ;  /* 0x0000001004047890 */ /* 0x002fc8000ff1e0ff */
[----:B------:R-:W-:-:S12]  /*0d90*/  UIADD3.X UR5, UPT, UPT, URZ, UR5, URZ, UP0, !UPT ;  /* 0x00000005ff057290 */ /* 0x000fd800087fe4ff */
.L_x_32:
[----:B------:R-:W-:Y:S01]  /*0da0*/  MOV R12, UR4 ;  /* 0x00000004000c7c02 */ /* 0x000fe20008000f00 */
[----:B------:R-:W-:-:S04]  /*0db0*/  IMAD.U32 R13, RZ, RZ, UR5 ;  /* 0x00000005ff0d7e24 */ /* 0x000fc8000f8e00ff */
[----:B------:R-:W-:-:S05]  /*0dc0*/  IMAD.WIDE R12, R4, 0x4, R12 ;  /* 0x00000004040c7825 */ /* 0x000fca00078e020c */
[----:B---3--:R-:W2:Y:S02]  /*0dd0*/  LDG.E R17, desc[UR6][R12.64+-0x10] ;  /* 0xfffff0060c117981 */ /* 0x008ea4000c1e1900 */
[----:B--2---:R-:W-:-:S06]  /*0de0*/  IMAD.WIDE R14, R17, 0x4, R10 ;  /* 0x00000004110e7825 */ /* 0x004fcc00078e020a */
[----:B------:R-:W2:Y:S02]  /*0df0*/  LDG.E R14, desc[UR6][R14.64] ;  /* 0x000000060e0e7981 */ /* 0x000ea4000c1e1900 */
[----:B--2---:R-:W-:-:S05]  /*0e00*/  IMAD R16, R14, 0x2, R9 ;  /* 0x000000020e107824 */ /* 0x004fca00078e0209 */
[C---:B------:R-:W-:Y:S02]  /*0e10*/  ISETP.GT.AND P1, PT, R16.reuse, RZ, PT ;  /* 0x000000ff1000720c */ /* 0x040fe40003f24270 */
[----:B------:R-:W-:Y:S01]  /*0e20*/  ISETP.GE.AND P2, PT, R16, RZ, PT ;  /* 0x000000ff1000720c */ /* 0x000fe20003f46270 */
[----:B0-----:R-:W-:Y:S01]  /*0e30*/  IMAD.WIDE R16, R17, 0x4, R6 ;  /* 0x0000000411107825 */ /* 0x001fe200078e0206 */
[----:B------:R-:W-:-:S04]  /*0e40*/  SEL R18, R2, RZ, !P1 ;  /* 0x000000ff02127207 */ /* 0x000fc80004800000 */
[----:B------:R-:W-:-:S05]  /*0e50*/  SEL R21, R18, 0x1, P2 ;  /* 0x0000000112157807 */ /* 0x000fca0001000000 */
[----:B------:R0:W-:Y:S04]  /*0e60*/  STG.E desc[UR6][R16.64], R21 ;  /* 0x0000001510007986 */ /* 0x0001e8000c101906 */
[----:B------:R-:W2:Y:S02]  /*0e70*/  LDG.E R23, desc[UR6][R12.64+-0xc] ;  /* 0xfffff4060c177981 */ /* 0x000ea4000c1e1900 */
[----:B--2---:R-:W-:-:S06]  /*0e80*/  IMAD.WIDE R18, R23, 0x4, R10 ;  /* 0x0000000417127825 */ /* 0x004fcc00078e020a */
[----:B------:R-:W2:Y:S02]  /*0e90*/  LDG.E R18, desc[UR6][R18.64] ;  /* 0x0000000612127981 */ /* 0x000ea4000c1e1900 */
[----:B--2---:R-:W-:-:S05]  /*0ea0*/  IMAD R14, R18, 0x2, R9 ;  /* 0x00000002120e7824 */ /* 0x004fca00078e0209 */
[C---:B------:R-:W-:Y:S02]  /*0eb0*/  ISETP.GT.AND P1, PT, R14.reuse, RZ, PT ;  /* 0x000000ff0e00720c */ /* 0x040fe40003f24270 */
[----:B------:R-:W-:Y:S01]  /*0ec0*/  ISETP.GE.AND P2, PT, R14, RZ, PT ;  /* 0x000000ff0e00720c */ /* 0x000fe20003f46270 */
[----:B------:R-:W-:Y:S01]  /*0ed0*/  IMAD.WIDE R14, R23, 0x4, R6 ;  /* 0x00000004170e7825 */ /* 0x000fe200078e0206 */
[----:B------:R-:W-:-:S04]  /*0ee0*/  SEL R22, R2, RZ, !P1 ;  /* 0x000000ff02167207 */ /* 0x000fc80004800000 */
[----:B------:R-:W-:-:S05]  /*0ef0*/  SEL R23, R22, 0x1, P2 ;  /* 0x0000000116177807 */ /* 0x000fca0001000000 */
[----:B------:R1:W-:Y:S04]  /*0f00*/  STG.E desc[UR6][R14.64], R23 ;  /* 0x000000170e007986 */ /* 0x0003e8000c101906 */
[----:B0-----:R-:W2:Y:S02]  /*0f10*/  LDG.E R21, desc[UR6][R12.64+-0x8] ;  /* 0xfffff8060c157981 */ /* 0x001ea4000c1e1900 */
[----:B--2---:R-:W-:-:S06]  /*0f20*/  IMAD.WIDE R16, R21, 0x4, R10 ;  /* 0x0000000415107825 */ /* 0x004fcc00078e020a */
[----:B------:R-:W2:Y:S02]  /*0f30*/  LDG.E R16, desc[UR6][R16.64] ;  /* 0x0000000610107981 */ /* 0x000ea4000c1e1900 */
[----:B--2---:R-:W-:-:S04]  /*0f40*/  LEA R18, R16, R9, 0x1 ;  /* 0x0000000910127211 */ /* 0x004fc800078e08ff */
[C---:B------:R-:W-:Y:S02]  /*0f50*/  ISETP.GT.AND P1, PT, R18.reuse, RZ, PT ;  /* 0x000000ff1200720c */ /* 0x040fe40003f24270 */
[----:B------:R-:W-:Y:S01]  /*0f60*/  ISETP.GE.AND P2, PT, R18, RZ, PT ;  /* 0x000000ff1200720c */ /* 0x000fe20003f46270 */
[----:B------:R-:W-:Y:S01]  /*0f70*/  IMAD.WIDE R18, R21, 0x4, R6 ;  /* 0x0000000415127825 */ /* 0x000fe200078e0206 */
[----:B------:R-:W-:-:S04]  /*0f80*/  SEL R22, R2, RZ, !P1 ;  /* 0x000000ff02167207 */ /* 0x000fc80004800000 */
[----:B------:R-:W-:-:S05]  /*0f90*/  SEL R21, R22, 0x1, P2 ;  /* 0x0000000116157807 */ /* 0x000fca0001000000 */
[----:B------:R0:W-:Y:S04]  /*0fa0*/  STG.E desc[UR6][R18.64], R21 ;  /* 0x0000001512007986 */ /* 0x0001e8000c101906 */
[----:B-1----:R-:W2:Y:S02]  /*0fb0*/  LDG.E R23, desc[UR6][R12.64+-0x4] ;  /* 0xfffffc060c177981 */ /* 0x002ea4000c1e1900 */
        /* <DEDUP_REMOVED lines=41> */
[----:B------:R-:W2:Y:S01]  /*1250*/  LDG.E R18, desc[UR6][R18.64] ;  /* 0x0000000612127981 */ /* 0x000ea2000c1e1900 */
[----:B------:R-:W-:Y:S02]  /*1260*/  VIADD R8, R8, 0x8 ;  /* 0x0000000808087836 */ /* 0x000fe40000000000 */
[----:B------:R-:W-:Y:S02]  /*1270*/  VIADD R4, R4, 0x8 ;  /* 0x0000000804047836 */ /* 0x000fe40000000000 */
[----:B--2---:R-:W-:-:S05]  /*1280*/  IMAD R14, R18, 0x2, R9 ;  /* 0x00000002120e7824 */ /* 0x004fca00078e0209 */
[C---:B------:R-:W-:Y:S02]  /*1290*/  ISETP.GT.AND P1, PT, R14.reuse, RZ, PT ;  /* 0x000000ff0e00720c */ /* 0x040fe40003f24270 */
[----:B------:R-:W-:Y:S01]  /*12a0*/  ISETP.GE.AND P2, PT, R14, RZ, PT ;  /* 0x000000ff0e00720c */ /* 0x000fe20003f46270 */
[----:B------:R-:W-:Y:S01]  /*12b0*/  IMAD.WIDE R14, R23, 0x4, R6 ;  /* 0x00000004170e7825 */ /* 0x000fe200078e0206 */
[----:B------:R-:W-:Y:S02]  /*12c0*/  SEL R22, R2, RZ, !P1 ;  /* 0x000000ff02167207 */ /* 0x000fe40004800000 */
[----:B------:R-:W-:Y:S02]  /*12d0*/  ISETP.NE.AND P1, PT, R8, RZ, PT ;  /* 0x000000ff0800720c */ /* 0x000fe40003f25270 */
[----:B------:R-:W-:-:S05]  /*12e0*/  SEL R23, R22, 0x1, P2 ;  /* 0x0000000116177807 */ /* 0x000fca0001000000 */
[----:B------:R3:W-:Y:S06]  /*12f0*/  STG.E desc[UR6][R14.64], R23 ;  /* 0x000000170e007986 */ /* 0x0007ec000c101906 */
[----:B------:R-:W-:Y:S05]  /*1300*/  @P1 BRA `(.L_x_32) ;  /* 0xfffffff800a41947 */ /* 0x000fea000383ffff */
.L_x_31:
[----:B------:R-:W-:Y:S05]  /*1310*/  @!P0 EXIT ;  /* 0x000000000000894d */ /* 0x000fea0003800000 */
[----:B------:R-:W-:Y:S02]  /*1320*/  ISETP.GE.U32.AND P1, PT, R20, 0x4, PT ;  /* 0x000000041400780c */ /* 0x000fe40003f26070 */
[----:B------:R-:W-:-:S04]  /*1330*/  LOP3.LUT R4, R3, 0x3, RZ, 0xc0, !PT ;  /* 0x0000000303047812 */ /* 0x000fc800078ec0ff */
[----:B------:R-:W-:-:S07]  /*1340*/  ISETP.NE.AND P0, PT, R4, RZ, PT ;  /* 0x000000ff0400720c */ /* 0x000fce0003f05270 */
[----:B------:R-:W-:Y:S06]  /*1350*/  @!P1 BRA `(.L_x_33) ;  /* 0x0000000000b89947 */ /* 0x000fec0003800000 */
[----:B------:R-:W0:Y:S01]  /*1360*/  LDC.64 R6, c[0x0][0x398] ;  /* 0x0000e600ff067b82 */ /* 0x000e220000000a00 */
[----:B------:R-:W-:-:S07]  /*1370*/  IADD3 R11, PT, PT, R0, R5, RZ ;  /* 0x00000005000b7210 */ /* 0x000fce0007ffe0ff */
[----:B------:R-:W1:Y:S01]  /*1380*/  LDC.64 R12, c[0x0][0x380] ;  /* 0x0000e000ff0c7b82 */ /* 0x000e620000000a00 */
[----:B0-----:R-:W-:-:S07]  /*1390*/  IMAD.WIDE R6, R11, 0x4, R6 ;  /* 0x000000040b067825 */ /* 0x001fce00078e0206 */
[----:B------:R-:W0:Y:S01]  /*13a0*/  LDC.64 R10, c[0x0][0x388] ;  /* 0x0000e200ff0a7b82 */ /* 0x000e220000000a00 */
[----:B---3--:R-:W0:Y:S02]  /*13b0*/  LDG.E R17, desc[UR6][R6.64] ;  /* 0x0000000606117981 */ /* 0x008e24000c1e1900 */
[----:B0-----:R-:W-:-:S06]  /*13c0*/  IMAD.WIDE R14, R17, 0x4, R10 ;  /* 0x00000004110e7825 */ /* 0x001fcc00078e020a */
[----:B------:R-:W2:Y:S01]  /*13d0*/  LDG.E R14, desc[UR6][R14.64] ;  /* 0x000000060e0e7981 */ /* 0x000ea2000c1e1900 */
[----:B-1----:R-:W-:-:S04]  /*13e0*/  IMAD.WIDE R16, R17, 0x4, R12 ;  /* 0x0000000411107825 */ /* 0x002fc800078e020c */
[----:B--2---:R-:W-:-:S05]  /*13f0*/  IMAD R8, R14, 0x2, R9 ;  /* 0x000000020e087824 */ /* 0x004fca00078e0209 */
[C---:B------:R-:W-:Y:S02]  /*1400*/  ISETP.GT.AND P1, PT, R8.reuse, RZ, PT ;  /* 0x000000ff0800720c */ /* 0x040fe40003f24270 */
[----:B------:R-:W-:Y:S02]  /*1410*/  ISETP.GE.AND P2, PT, R8, RZ, PT ;  /* 0x000000ff0800720c */ /* 0x000fe40003f46270 */
[----:B------:R-:W-:-:S04]  /*1420*/  SEL R8, R2, RZ, !P1 ;  /* 0x000000ff02087207 */ /* 0x000fc80004800000 */
[----:B------:R-:W-:-:S05]  /*1430*/  SEL R21, R8, 0x1, P2 ;  /* 0x0000000108157807 */ /* 0x000fca0001000000 */
[----:B------:R0:W-:Y:S04]  /*1440*/  STG.E desc[UR6][R16.64], R21 ;  /* 0x0000001510007986 */ /* 0x0001e8000c101906 */
[----:B------:R-:W2:Y:S02]  /*1450*/  LDG.E R23, desc[UR6][R6.64+0x4] ;  /* 0x0000040606177981 */ /* 0x000ea4000c1e1900 */
[----:B--2---:R-:W-:-:S06]  /*1460*/  IMAD.WIDE R18, R23, 0x4, R10 ;  /* 0x0000000417127825 */ /* 0x004fcc00078e020a */
[----:B------:R-:W2:Y:S01]  /*1470*/  LDG.E R18, desc[UR6][R18.64] ;  /* 0x0000000612127981 */ /* 0x000ea2000c1e1900 */
[----:B------:R-:W-:-:S04]  /*1480*/  IMAD.WIDE R14, R23, 0x4, R12 ;  /* 0x00000004170e7825 */ /* 0x000fc800078e020c */
[----:B--2---:R-:W-:-:S05]  /*1490*/  IMAD R8, R18, 0x2, R9 ;  /* 0x0000000212087824 */ /* 0x004fca00078e0209 */
[C---:B------:R-:W-:Y:S02]  /*14a0*/  ISETP.GT.AND P1, PT, R8.reuse, RZ, PT ;  /* 0x000000ff0800720c */ /* 0x040fe40003f24270 */
[----:B------:R-:W-:Y:S02]  /*14b0*/  ISETP.GE.AND P2, PT, R8, RZ, PT ;  /* 0x000000ff0800720c */ /* 0x000fe40003f46270 */
[----:B------:R-:W-:-:S04]  /*14c0*/  SEL R8, R2, RZ, !P1 ;  /* 0x000000ff02087207 */ /* 0x000fc80004800000 */
[----:B------:R-:W-:-:S05]  /*14d0*/  SEL R23, R8, 0x1, P2 ;  /* 0x0000000108177807 */ /* 0x000fca0001000000 */
[----:B------:R1:W-:Y:S04]  /*14e0*/  STG.E desc[UR6][R14.64], R23 ;  /* 0x000000170e007986 */ /* 0x0003e8000c101906 */
[----:B0-----:R-:W2:Y:S02]  /*14f0*/  LDG.E R21, desc[UR6][R6.64+0x8] ;  /* 0x0000080606157981 */ /* 0x001ea4000c1e1900 */
        /* <DEDUP_REMOVED lines=9> */
[----:B-1----:R-:W2:Y:S02]  /*1590*/  LDG.E R15, desc[UR6][R6.64+0xc] ;  /* 0x00000c06060f7981 */ /* 0x002ea4000c1e1900 */
[----:B--2---:R-:W-:-:S06]  /*15a0*/  IMAD.WIDE R10, R15, 0x4, R10 ;  /* 0x000000040f0a7825 */ /* 0x004fcc00078e020a */
[----:B------:R-:W2:Y:S01]  /*15b0*/  LDG.E R10, desc[UR6][R10.64] ;  /* 0x000000060a0a7981 */ /* 0x000ea2000c1e1900 */
[----:B------:R-:W-:-:S04]  /*15c0*/  IMAD.WIDE R12, R15, 0x4, R12 ;  /* 0x000000040f0c7825 */ /* 0x000fc800078e020c */
[----:B------:R-:W-:Y:S01]  /*15d0*/  VIADD R5, R5, 0x4 ;  /* 0x0000000405057836 */ /* 0x000fe20000000000 */
[----:B--2---:R-:W-:-:S04]  /*15e0*/  LEA R8, R10, R9, 0x1 ;  /* 0x000000090a087211 */ /* 0x004fc800078e08ff */
[C---:B------:R-:W-:Y:S02]  /*15f0*/  ISETP.GT.AND P1, PT, R8.reuse, RZ, PT ;  /* 0x000000ff0800720c */ /* 0x040fe40003f24270 */
[----:B------:R-:W-:Y:S02]  /*1600*/  ISETP.GE.AND P2, PT, R8, RZ, PT ;  /* 0x000000ff0800720c */ /* 0x000fe40003f46270 */
[----:B------:R-:W-:-:S04]  /*1610*/  SEL R8, R2, RZ, !P1 ;  /* 0x000000ff02087207 */ /* 0x000fc80004800000 */
[----:B------:R-:W-:-:S05]  /*1620*/  SEL R15, R8, 0x1, P2 ;  /* 0x00000001080f7807 */ /* 0x000fca0001000000 */
[----:B------:R0:W-:Y:S02]  /*1630*/  STG.E desc[UR6][R12.64], R15 ;  /* 0x0000000f0c007986 */ /* 0x0001e4000c101906 */
.L_x_33:
[----:B------:R-:W-:Y:S05]  /*1640*/  @!P0 EXIT ;  /* 0x000000000000894d */ /* 0x000fea0003800000 */
[----:B------:R-:W-:Y:S02]  /*1650*/  ISETP.NE.AND P1, PT, R4, 0x1, PT ;  /* 0x000000010400780c */ /* 0x000fe40003f25270 */
[----:B------:R-:W-:-:S04]  /*1660*/  LOP3.LUT R3, R3, 0x1, RZ, 0xc0, !PT ;  /* 0x0000000103037812 */ /* 0x000fc800078ec0ff */
[----:B------:R-:W-:-:S07]  /*1670*/  ISETP.NE.U32.AND P0, PT, R3, 0x1, PT ;  /* 0x000000010300780c */ /* 0x000fce0003f05070 */
[----:B------:R-:W-:Y:S06]  /*1680*/  @!P1 BRA `(.L_x_34) ;  /* 0x0000000000689947 */ /* 0x000fec0003800000 */
[----:B------:R-:W1:Y:S01]  /*1690*/  LDC.64 R6, c[0x0][0x398] ;  /* 0x0000e600ff067b82 */ /* 0x000e620000000a00 */
[----:B---3--:R-:W-:-:S07]  /*16a0*/  IMAD.IADD R17, R0, 0x1, R5 ;  /* 0x0000000100117824 */ /* 0x008fce00078e0205 */
[----:B------:R-:W2:Y:S01]  /*16b0*/  LDC.64 R10, c[0x0][0x388] ;  /* 0x0000e200ff0a7b82 */ /* 0x000ea20000000a00 */
[----:B-1----:R-:W-:-:S07]  /*16c0*/  IMAD.WIDE R16, R17, 0x4, R6 ;  /* 0x0000000411107825 */ /* 0x002fce00078e0206 */
[----:B------:R-:W1:Y:S01]  /*16d0*/  LDC.64 R6, c[0x0][0x380] ;  /* 0x0000e000ff067b82 */ /* 0x000e620000000a00 */
[----:B0-----:R-:W2:Y:S02]  /*16e0*/  LDG.E R15, desc[UR6][R16.64] ;  /* 0x00000006100f7981 */ /* 0x001ea4000c1e1900 */
[----:B--2---:R-:W-:-:S06]  /*16f0*/  IMAD.WIDE R12, R15, 0x4, R10 ;  /* 0x000000040f0c7825 */ /* 0x004fcc00078e020a */
[----:B------:R-:W2:Y:S01]  /*1700*/  LDG.E R12, desc[UR6][R12.64] ;  /* 0x000000060c0c7981 */ /* 0x000ea2000c1e1900 */
[----:B-1----:R-:W-:Y:S01]  /*1710*/  IMAD.WIDE R14, R15, 0x4, R6 ;  /* 0x000000040f0e7825 */ /* 0x002fe200078e0206 */
[----:B--2---:R-:W-:-:S04]  /*1720*/  LEA R3, R12, R9, 0x1 ;  /* 0x000000090c037211 */ /* 0x004fc800078e08ff */
        /* <DEDUP_REMOVED lines=9> */
[----:B------:R-:W-:Y:S02]  /*17c0*/  VIADD R5, R5, 0x2 ;  /* 0x0000000205057836 */ /* 0x000fe40000000000 */
[----:B--2---:R-:W-:-:S05]  /*17d0*/  IMAD R4, R10, 0x2, R9 ;  /* 0x000000020a047824 */ /* 0x004fca00078e0209 */
[C---:B------:R-:W-:Y:S02]  /*17e0*/  ISETP.GT.AND P1, PT, R4.reuse, RZ, PT ;  /* 0x000000ff0400720c */ /* 0x040fe40003f24270 */
[----:B------:R-:W-:Y:S02]  /*17f0*/  ISETP.GE.AND P2, PT, R4, RZ, PT ;  /* 0x000000ff0400720c */ /* 0x000fe40003f46270 */
[----:B------:R-:W-:-:S04]  /*1800*/  SEL R4, R2, RZ, !P1 ;  /* 0x000000ff02047207 */ /* 0x000fc80004800000 */
[----:B------:R-:W-:-:S05]  /*1810*/  SEL R13, R4, 0x1, P2 ;  /* 0x00000001040d7807 */ /* 0x000fca0001000000 */
[----:B------:R1:W-:Y:S02]  /*1820*/  STG.E desc[UR6][R6.64], R13 ;  /* 0x0000000d06007986 */ /* 0x0003e4000c101906 */
.L_x_34:
[----:B------:R-:W-:Y:S05]  /*1830*/  @P0 EXIT ;  /* 0x000000000000094d */ /* 0x000fea0003800000 */
[----:B-1----:R-:W1:Y:S01]  /*1840*/  LDC.64 R6, c[0x0][0x398] ;  /* 0x0000e600ff067b82 */ /* 0x002e620000000a00 */
[----:B------:R-:W-:-:S07]  /*1850*/  IADD3 R5, PT, PT, R0, R5, RZ ;  /* 0x0000000500057210 */ /* 0x000fce0007ffe0ff */
[----:B------:R-:W2:Y:S01]  /*1860*/  LDC.64 R10, c[0x0][0x380] ;  /* 0x0000e000ff0a7b82 */ /* 0x000ea20000000a00 */
[----:B-1----:R-:W-:-:S07]  /*1870*/  IMAD.WIDE R4, R5, 0x4, R6 ;  /* 0x0000000405047825 */ /* 0x002fce00078e0206 */
[----:B------:R-:W1:Y:S01]  /*1880*/  LDC.64 R6, c[0x0][0x388] ;  /* 0x0000e200ff067b82 */ /* 0x000e620000000a00 */
[----:B------:R-:W1:Y:S02]  /*1890*/  LDG.E R5, desc[UR6][R4.64] ;  /* 0x0000000604057981 */ /* 0x000e64000c1e1900 */
[----:B-1----:R-:W-:-:S06]  /*18a0*/  IMAD.WIDE R6, R5, 0x4, R6 ;  /* 0x0000000405067825 */ /* 0x002fcc00078e0206 */
[----:B------:R-:W4:Y:S02]  /*18b0*/  LDG.E R6, desc[UR6][R6.64] ;  /* 0x0000000606067981 */ /* 0x000f24000c1e1900 */
[----:B----4-:R-:W-:-:S05]  /*18c0*/  IMAD R9, R6, 0x2, R9 ;  /* 0x0000000206097824 */ /* 0x010fca00078e0209 */
[C---:B------:R-:W-:Y:S02]  /*18d0*/  ISETP.GT.AND P0, PT, R9.reuse, RZ, PT ;  /* 0x000000ff0900720c */ /* 0x040fe40003f04270 */
[----:B------:R-:W-:Y:S02]  /*18e0*/  ISETP.GE.AND P1, PT, R9, RZ, PT ;  /* 0x000000ff0900720c */ /* 0x000fe40003f26270 */
[----:B------:R-:W-:Y:S01]  /*18f0*/  SEL R0, R2, RZ, !P0 ;  /* 0x000000ff02007207 */ /* 0x000fe20004000000 */
[----:B--2---:R-:W-:-:S03]  /*1900*/  IMAD.WIDE R2, R5, 0x4, R10 ;  /* 0x0000000405027825 */ /* 0x004fc600078e020a */
[----:B------:R-:W-:-:S05]  /*1910*/  SEL R9, R0, 0x1, P1 ;  /* 0x0000000100097807 */ /* 0x000fca0000800000 */
[----:B------:R-:W-:Y:S01]  /*1920*/  STG.E desc[UR6][R2.64], R9 ;  /* 0x0000000902007986 */ /* 0x000fe2000c101906 */
[----:B------:R-:W-:Y:S05]  /*1930*/  EXIT ;  /* 0x000000000000794d */ /* 0x000fea0003800000 */
.L_x_35:
        /* <DEDUP_REMOVED lines=12> */
.L_x_56:


//--------------------- .text._Z10DataPassGBPiS_S_S_ii --------------------------
	.section	.text._Z10DataPassGBPiS_S_S_ii,"ax",@progbits
	.align	128
        .global         _Z10DataPassGBPiS_S_S_ii
        .type           _Z10DataPassGBPiS_S_S_ii,@function
        .size           _Z10DataPassGBPiS_S_S_ii,(.L_x_57 - _Z10DataPassGBPiS_S_S_ii)
        .other          _Z10DataPassGBPiS_S_S_ii,@"STO_CUDA_ENTRY STV_DEFAULT"
_Z10DataPassGBPiS_S_S_ii:
.text._Z10DataPassGBPiS_S_S_ii:
        /* <DEDUP_REMOVED lines=16> */
[----:B-1----:R-:W-:-:S06]  /*0100*/  VIADD R4, R6, 0xffffffe ;  /* 0x0ffffffe06047836 */ /* 0x002fcc0000000000 */
[----:B------:R1:W4:Y:S02]  /*0110*/  F2I.FTZ.U32.TRUNC.NTZ R5, R4 ;  /* 0x0000000400057305 */ /* 0x000324000021f000 */
[----:B-1----:R-:W-:Y:S02]  /*0120*/  IMAD.MOV.U32 R4, RZ, RZ, RZ ;  /* 0x000000ffff047224 */ /* 0x002fe400078e00ff */
[----:B----4-:R-:W-:-:S04]  /*0130*/  IMAD.MOV R8, RZ, RZ, -R5 ;  /* 0x000000ffff087224 */ /* 0x010fc800078e0a05 */
[----:B------:R-:W-:Y:S01]  /*0140*/  IMAD R11, R8, R9, RZ ;  /* 0x00000009080b7224 */ /* 0x000fe200078e02ff */
[----:B--2---:R-:W-:-:S03]  /*0150*/  IABS R8, R10 ;  /* 0x0000000a00087213 */ /* 0x004fc60000000000 */
        /* <DEDUP_REMOVED lines=8> */
[----:B------:R-:W-:Y:S01]  /*01e0*/  ISETP.GE.U32.AND P0, PT, R4, R9, PT ;  /* 0x000000090400720c */ /* 0x000fe20003f06070 */
[----:B------:R-:W-:Y:S01]  /*01f0*/  IMAD.MOV.U32 R9, RZ, RZ, -0x2 ;  /* 0xfffffffeff097424 */ /* 0x000fe200078e00ff */
[----:B------:R-:W-:-:S04]  /*0200*/  LOP3.LUT R4, R10, R7, RZ, 0x3c, !PT ;  /* 0x000000070a047212 */ /* 0x000fc800078e3cff */
[----:B------:R-:W-:-:S07]  /*0210*/  ISETP.GE.AND P1, PT, R4, RZ, PT ;  /* 0x000000ff0400720c */ /* 0x000fce0003f26270 */
[----:B------:R-:W-:-:S06]  /*0220*/  @P0 VIADD R3, R3, 0x1 ;  /* 0x0000000103030836 */ /* 0x000fcc0000000000 */
[----:B------:R-:W-:Y:S02]  /*0230*/  @!P1 IADD3 R3, PT, PT, -R3, RZ, RZ ;  /* 0x000000ff03039210 */ /* 0x000fe40007ffe1ff */
        /* <DEDUP_REMOVED lines=16> */
.L_x_38:
        /* <DEDUP_REMOVED lines=66> */
.L_x_37:
        /* <DEDUP_REMOVED lines=40> */
.L_x_39:
        /* <DEDUP_REMOVED lines=26> */
.L_x_40:
[----:B------:R-:W-:Y:S05]  /*0b80*/  @!P1 BRA `(.L_x_36) ;  /* 0x0000000000389947 */ /* 0x000fea0003800000 */
[----:B------:R-:W0:Y:S01]  /*0b90*/  LDC.64 R4, c[0x0][0x398] ;  /* 0x0000e600ff047b82 */ /* 0x000e220000000a00 */
[----:B------:R-:W-:Y:S01]  /*0ba0*/  IMAD.IADD R15, R6, 0x1, R7 ;  /* 0x00000001060f7824 */ /* 0x000fe200078e0207 */
[----:B------:R-:W-:-:S06]  /*0bb0*/  IADD3 R8, PT, PT, -R12, RZ, RZ ;  /* 0x000000ff0c087210 */ /* 0x000fcc0007ffe1ff */
[----:B------:R-:W1:Y:S02]  /*0bc0*/  LDC.64 R10, c[0x0][0x388] ;  /* 0x0000e200ff0a7b82 */ /* 0x000e640000000a00 */
.L_x_41:
        /* <DEDUP_REMOVED lines=10> */
.L_x_36:
        /* <DEDUP_REMOVED lines=17> */
.L_x_43:
        /* <DEDUP_REMOVED lines=87> */
.L_x_42:
        /* <DEDUP_REMOVED lines=51> */
.L_x_44:
        /* <DEDUP_REMOVED lines=31> */
.L_x_45:
        /* <DEDUP_REMOVED lines=17> */
.L_x_46:
        /* <DEDUP_REMOVED lines=14> */
.L_x_57:


//--------------------- .text._Z15DataPassGBIter0PiS_S_ii --------------------------
	.section	.text._Z15DataPassGBIter0PiS_S_ii,"ax",@progbits
	.align	128
        .global         _Z15DataPassGBIter0PiS_S_ii
        .type           _Z15DataPassGBIter0PiS_S_ii,@function
        .size           _Z15DataPassGBIter0PiS_S_ii,(.L_x_58 - _Z15DataPassGBIter0PiS_S_ii)
        .other          _Z15DataPassGBIter0PiS_S_ii,@"STO_CUDA_ENTRY STV_DEFAULT"
_Z15DataPassGBIter0PiS_S_ii:
.text._Z15DataPassGBIter0PiS_S_ii:
        /* <DEDUP_REMOVED lines=9> */
[----:B------:R-:W0:Y:S03]  /*0090*/  LDC R11, c[0x0][0x39c] ;  /* 0x0000e700ff0b7b82 */ /* 0x000e260000000800 */
[----:B------:R-:W1:Y:S08]  /*00a0*/  I2F.RP R0, R7 ;  /* 0x0000000700007306 */ /* 0x000e700000209400 */
[----:B-1----:R-:W1:Y:S01]  /*00b0*/  MUFU.RCP R0, R0 ;  /* 0x0000000000007308 */ /* 0x002e620000001000 */
[----:B0-----:R-:W-:-:S02]  /*00c0*/  IABS R8, R11 ;  /* 0x0000000b00087213 */ /* 0x001fc40000000000 */
[----:B-1----:R-:W-:-:S05]  /*00d0*/  IADD3 R2, PT, PT, R0, 0xffffffe, RZ ;  /* 0x0ffffffe00027810 */ /* 0x002fca0007ffe0ff */
[----:B------:R0:W1:Y:S02]  /*00e0*/  F2I.FTZ.U32.TRUNC.NTZ R3, R2 ;  /* 0x0000000200037305 */ /* 0x000064000021f000 */
[----:B0-----:R-:W-:Y:S01]  /*00f0*/  HFMA2 R2, -RZ, RZ, 0, 0 ;  /* 0x00000000ff027431 */ /* 0x001fe200000001ff */
[----:B-1----:R-:W-:-:S05]  /*0100*/  IADD3 R4, PT, PT, RZ, -R3, RZ ;  /* 0x80000003ff047210 */ /* 0x002fca0007ffe0ff */
[----:B------:R-:W-:-:S04]  /*0110*/  IMAD R9, R4, R7, RZ ;  /* 0x0000000704097224 */ /* 0x000fc800078e02ff */
[----:B------:R-:W-:-:S06]  /*0120*/  IMAD.HI.U32 R3, R3, R9, R2 ;  /* 0x0000000903037227 */ /* 0x000fcc00078e0002 */
[----:B------:R-:W-:-:S05]  /*0130*/  IMAD.HI.U32 R4, R3, R8, RZ ;  /* 0x0000000803047227 */ /* 0x000fca00078e00ff */
[----:B------:R-:W-:-:S05]  /*0140*/  IADD3 R0, PT, PT, -R4, RZ, RZ ;  /* 0x000000ff04007210 */ /* 0x000fca0007ffe1ff */
[----:B------:R-:W-:-:S05]  /*0150*/  IMAD R0, R7, R0, R8 ;  /* 0x0000000007007224 */ /* 0x000fca00078e0208 */
[----:B------:R-:W-:-:S13]  /*0160*/  ISETP.GT.U32.AND P2, PT, R7, R0, PT ;  /* 0x000000000700720c */ /* 0x000fda0003f44070 */
[-C--:B------:R-:W-:Y:S02]  /*0170*/  @!P2 IADD3 R0, PT, PT, R0, -R7.reuse, RZ ;  /* 0x800000070000a210 */ /* 0x080fe40007ffe0ff */
[----:B------:R-:W-:Y:S02]  /*0180*/  @!P2 IADD3 R4, PT, PT, R4, 0x1, RZ ;  /* 0x000000010404a810 */ /* 0x000fe40007ffe0ff */
[----:B------:R-:W-:Y:S02]  /*0190*/  ISETP.GE.U32.AND P0, PT, R0, R7, PT ;  /* 0x000000070000720c */ /* 0x000fe40003f06070 */
[----:B------:R-:W-:Y:S02]  /*01a0*/  LOP3.LUT R0, R11, R6, RZ, 0x3c, !PT ;  /* 0x000000060b007212 */ /* 0x000fe400078e3cff */
[----:B------:R-:W-:Y:S02]  /*01b0*/  ISETP.NE.AND P2, PT, R6, RZ, PT ;  /* 0x000000ff0600720c */ /* 0x000fe40003f45270 */
[----:B------:R-:W-:-:S07]  /*01c0*/  ISETP.GE.AND P1, PT, R0, RZ, PT ;  /* 0x000000ff0000720c */ /* 0x000fce0003f26270 */
[----:B------:R-:W-:-:S06]  /*01d0*/  @P0 IADD3 R4, PT, PT, R4, 0x1, RZ ;  /* 0x0000000104040810 */ /* 0x000fcc0007ffe0ff */
[----:B------:R-:W-:Y:S02]  /*01e0*/  @!P1 IADD3 R4, PT, PT, -R4, RZ, RZ ;  /* 0x000000ff04049210 */ /* 0x000fe40007ffe1ff */
[----:B------:R-:W-:-:S04]  /*01f0*/  @!P2 LOP3.LUT R4, RZ, R6, RZ, 0x33, !PT ;  /* 0x00000006ff04a212 */ /* 0x000fc800078e33ff */
[----:B------:R-:W-:-:S13]  /*0200*/  ISETP.GE.AND P0, PT, R4, 0x1, PT ;  /* 0x000000010400780c */ /* 0x000fda0003f06270 */
[----:B------:R-:W-:Y:S05]  /*0210*/  @!P0 EXIT ;  /* 0x000000000000894d */ /* 0x000fea0003800000 */
[----:B------:R-:W0:Y:S01]  /*0220*/  LDC.64 R2, c[0x0][0x388] ;  /* 0x0000e200ff027b82 */ /* 0x000e220000000a00 */
[C---:B------:R-:W-:Y:S01]  /*0230*/  ISETP.GE.U32.AND P0, PT, R4.reuse, 0x10, PT ;  /* 0x000000100400780c */ /* 0x040fe20003f06070 */
[----:B------:R-:W1:Y:S01]  /*0240*/  LDCU.64 UR6, c[0x0][0x358] ;  /* 0x00006b00ff0677ac */ /* 0x000e620008000a00 */
[----:B------:R-:W-:Y:S01]  /*0250*/  LOP3.LUT R20, R4, 0xf, RZ, 0xc0, !PT ;  /* 0x0000000f04147812 */ /* 0x000fe200078ec0ff */
[----:B------:R-:W-:-:S03]  /*0260*/  IMAD R0, R5, R4, RZ ;  /* 0x0000000405007224 */ /* 0x000fc600078e02ff */
[----:B------:R-:W-:Y:S01]  /*0270*/  ISETP.NE.AND P1, PT, R20, RZ, PT ;  /* 0x000000ff1400720c */ /* 0x000fe20003f25270 */
[----:B0-----:R-:W-:Y:S01]  /*0280*/  IMAD.WIDE R2, R5, 0x4, R2 ;  /* 0x0000000405027825 */ /* 0x001fe200078e0202 */
[----:B------:R-:W-:-:S05]  /*0290*/  MOV R5, RZ ;  /* 0x000000ff00057202 */ /* 0x000fca0000000f00 */
[----:B-1----:R-:W-:Y:S06]  /*02a0*/  @!P0 BRA `(.L_x_47) ;  /* 0x00000004001c8947 */ /* 0x002fec0003800000 */
[----:B------:R0:W5:Y:S01]  /*02b0*/  LDG.E R21, desc[UR6][R2.64] ;  /* 0x0000000602157981 */ /* 0x000162000c1e1900 */
[----:B------:R-:W1:Y:S01]  /*02c0*/  LDCU.64 UR4, c[0x0][0x390] ;  /* 0x00007200ff0477ac */ /* 0x000e620008000a00 */
[----:B------:R-:W-:Y:S02]  /*02d0*/  LOP3.LUT R5, R4, 0x7ffffff0, RZ, 0xc0, !PT ;  /* 0x7ffffff004057812 */ /* 0x000fe400078ec0ff */
[----:B------:R-:W-:-:S03]  /*02e0*/  MOV R10, R0 ;  /* 0x00000000000a7202 */ /* 0x000fc60000000f00 */
[----:B------:R-:W-:Y:S01]  /*02f0*/  IMAD.MOV R11, RZ, RZ, -R5 ;  /* 0x000000ffff0b7224 */ /* 0x000fe200078e0a05 */
[----:B-1----:R-:W-:-:S04]  /*0300*/  UIADD3 UR4, UP0, UPT, UR4, 0x20, URZ ;  /* 0x0000002004047890 */ /* 0x002fc8000ff1e0ff */
[----:B0-----:R-:W-:-:S12]  /*0310*/  UIADD3.X UR5, UPT, UPT, URZ, UR5, URZ, UP0, !UPT ;  /* 0x00000005ff057290 */ /* 0x001fd800087fe4ff */
.L_x_48:
[----:B------:R-:W-:Y:S01]  /*0320*/  MOV R8, UR4 ;  /* 0x0000000400087c02 */ /* 0x000fe20008000f00 */
[----:B0-----:R-:W0:Y:S01]  /*0330*/  LDC.64 R6, c[0x0][0x380] ;  /* 0x0000e000ff067b82 */ /* 0x001e220000000a00 */
[----:B------:R-:W-:-:S03]  /*0340*/  MOV R9, UR5 ;  /* 0x0000000500097c02 */ /* 0x000fc60008000f00 */
[----:B------:R-:W-:-:S05]  /*0350*/  IMAD.WIDE R8, R10, 0x4, R8 ;  /* 0x000000040a087825 */ /* 0x000fca00078e0208 */
[----:B------:R-:W0:Y:S02]  /*0360*/  LDG.E R13, desc[UR6][R8.64+-0x20] ;  /* 0xffffe006080d7981 */ /* 0x000e24000c1e1900 */
[----:B0-----:R-:W-:-:S05]  /*0370*/  IMAD.WIDE R12, R13, 0x4, R6 ;  /* 0x000000040d0c7825 */ /* 0x001fca00078e0206 */
[----:B-----5:R0:W-:Y:S04]  /*0380*/  STG.E desc[UR6][R12.64], R21 ;  /* 0x000000150c007986 */ /* 0x0201e8000c101906 */
[----:B------:R-:W2:Y:S04]  /*0390*/  LDG.E R15, desc[UR6][R8.64+-0x1c] ;  /* 0xffffe406080f7981 */ /* 0x000ea8000c1e1900 */
[----:B------:R-:W3:Y:S01]  /*03a0*/  LDG.E R23, desc[UR6][R2.64] ;  /* 0x0000000602177981 */ /* 0x000ee2000c1e1900 */
[----:B--2---:R-:W-:-:S05]  /*03b0*/  IMAD.WIDE R14, R15, 0x4, R6 ;  /* 0x000000040f0e7825 */ /* 0x004fca00078e0206 */
[----:B---3--:R1:W-:Y:S04]  /*03c0*/  STG.E desc[UR6][R14.64], R23 ;  /* 0x000000170e007986 */ /* 0x0083e8000c101906 */
[----:B------:R-:W2:Y:S02]  /*03d0*/  LDG.E R17, desc[UR6][R8.64+-0x18] ;  /* 0xffffe80608117981 */ /* 0x000ea4000c1e1900 */
[----:B--2---:R-:W-:-:S05]  /*03e0*/  IMAD.WIDE R16, R17, 0x4, R6 ;  /* 0x0000000411107825 */ /* 0x004fca00078e0206 */
[----:B------:R2:W-:Y:S04]  /*03f0*/  STG.E desc[UR6][R16.64], R23 ;  /* 0x0000001710007986 */ /* 0x0005e8000c101906 */
[----:B------:R-:W3:Y:S04]  /*0400*/  LDG.E R19, desc[UR6][R8.64+-0x14] ;  /* 0xffffec0608137981 */ /* 0x000ee8000c1e1900 */
[----:B------:R-:W4:Y:S01]  /*0410*/  LDG.E R25, desc[UR6][R2.64] ;  /* 0x0000000602197981 */ /* 0x000f22000c1e1900 */
[----:B---3--:R-:W-:-:S05]  /*0420*/  IMAD.WIDE R18, R19, 0x4, R6 ;  /* 0x0000000413127825 */ /* 0x008fca00078e0206 */
[----:B----4-:R3:W-:Y:S04]  /*0430*/  STG.E desc[UR6][R18.64], R25 ;  /* 0x0000001912007986 */ /* 0x0107e8000c101906 */
[----:B0-----:R-:W4:Y:S02]  /*0440*/  LDG.E R13, desc[UR6][R8.64+-0x10] ;  /* 0xfffff006080d7981 */ /* 0x001f24000c1e1900 */
[----:B----4-:R-:W-:-:S05]  /*0450*/  IMAD.WIDE R12, R13, 0x4, R6 ;  /* 0x000000040d0c7825 */ /* 0x010fca00078e0206 */
[----:B------:R0:W-:Y:S04]  /*0460*/  STG.E desc[UR6][R12.64], R25 ;  /* 0x000000190c007986 */ /* 0x0001e8000c101906 */
[----:B-1----:R-:W4:Y:S04]  /*0470*/  LDG.E R15, desc[UR6][R8.64+-0xc] ;  /* 0xfffff406080f7981 */ /* 0x002f28000c1e1900 */
[----:B------:R-:W2:Y:S01]  /*0480*/  LDG.E R21, desc[UR6][R2.64] ;  /* 0x0000000602157981 */ /* 0x000ea2000c1e1900 */
[----:B----4-:R-:W-:-:S05]  /*0490*/  IMAD.WIDE R14, R15, 0x4, R6 ;  /* 0x000000040f0e7825 */ /* 0x010fca00078e0206 */
[----:B--2---:R1:W-:Y:S04]  /*04a0*/  STG.E desc[UR6][R14.64], R21 ;  /* 0x000000150e007986 */ /* 0x0043e8000c101906 */
[----:B------:R-:W2:Y:S02]  /*04b0*/  LDG.E R17, desc[UR6][R8.64+-0x8] ;  /* 0xfffff80608117981 */ /* 0x000ea4000c1e1900 */
[----:B--2---:R-:W-:-:S05]  /*04c0*/  IMAD.WIDE R16, R17, 0x4, R6 ;  /* 0x0000000411107825 */ /* 0x004fca00078e0206 */
[----:B------:R2:W-:Y:S04]  /*04d0*/  STG.E desc[UR6][R16.64], R21 ;  /* 0x0000001510007986 */ /* 0x0005e8000c101906 */
[----:B---3--:R-:W3:Y:S04]  /*04e0*/  LDG.E R19, desc[UR6][R8.64+-0x4] ;  /* 0xfffffc0608137981 */ /* 0x008ee8000c1e1900 */
        /* <DEDUP_REMOVED lines=24> */
[----:B------:R-:W2:Y:S01]  /*0670*/  LDG.E R17, desc[UR6][R8.64+0x18] ;  /* 0x0000180608117981 */ /* 0x000ea2000c1e1900 */
[----:B------:R-:W-:Y:S01]  /*0680*/  IADD3 R11, PT, PT, R11, 0x10, RZ ;  /* 0x000000100b0b7810 */ /* 0x000fe20007ffe0ff */
[----:B--2---:R-:W-:-:S05]  /*0690*/  IMAD.WIDE R16, R17, 0x4, R6 ;  /* 0x0000000411107825 */ /* 0x004fca00078e0206 */
[----:B------:R0:W-:Y:S04]  /*06a0*/  STG.E desc[UR6][R16.64], R23 ;  /* 0x0000001710007986 */ /* 0x0001e8000c101906 */
[----:B---3--:R-:W2:Y:S04]  /*06b0*/  LDG.E R19, desc[UR6][R8.64+0x1c] ;  /* 0x00001c0608137981 */ /* 0x008ea8000c1e1900 */
[----:B------:R-:W3:Y:S01]  /*06c0*/  LDG.E R21, desc[UR6][R2.64] ;  /* 0x0000000602157981 */ /* 0x000ee2000c1e1900 */
[----:B------:R-:W-:Y:S02]  /*06d0*/  ISETP.NE.AND P0, PT, R11, RZ, PT ;  /* 0x000000ff0b00720c */ /* 0x000fe40003f05270 */
[----:B------:R-:W-:Y:S01]  /*06e0*/  IADD3 R10, PT, PT, R10, 0x10, RZ ;  /* 0x000000100a0a7810 */ /* 0x000fe20007ffe0ff */
[----:B--2---:R-:W-:-:S05]  /*06f0*/  IMAD.WIDE R6, R19, 0x4, R6 ;  /* 0x0000000413067825 */ /* 0x004fca00078e0206 */
[----:B---3--:R0:W-:Y:S05]  /*0700*/  STG.E desc[UR6][R6.64], R21 ;  /* 0x0000001506007986 */ /* 0x0081ea000c101906 */
[----:B------:R-:W-:Y:S05]  /*0710*/  @P0 BRA `(.L_x_48) ;  /* 0xfffffffc00000947 */ /* 0x000fea000383ffff */
.L_x_47:
[----:B------:R-:W-:Y:S05]  /*0720*/  @!P1 EXIT ;  /* 0x000000000000994d */ /* 0x000fea0003800000 */
[----:B------:R-:W-:Y:S02]  /*0730*/  ISETP.GE.U32.AND P0, PT, R20, 0x8, PT ;  /* 0x000000081400780c */ /* 0x000fe40003f06070 */
[----:B------:R-:W-:-:S04]  /*0740*/  LOP3.LUT R18, R4, 0x7, RZ, 0xc0, !PT ;  /* 0x0000000704127812 */ /* 0x000fc800078ec0ff */
[----:B------:R-:W-:-:S07]  /*0750*/  ISETP.NE.AND P1, PT, R18, RZ, PT ;  /* 0x000000ff1200720c */ /* 0x000fce0003f25270 */
[----:B------:R-:W-:Y:S06]  /*0760*/  @!P0 BRA `(.L_x_49) ;  /* 0x0000000000848947 */ /* 0x000fec0003800000 */
[----:B0-----:R-:W0:Y:S01]  /*0770*/  LDC.64 R6, c[0x0][0x390] ;  /* 0x0000e400ff067b82 */ /* 0x001e220000000a00 */
[----:B------:R-:W-:Y:S01]  /*0780*/  IADD3 R9, PT, PT, R0, R5, RZ ;  /* 0x0000000500097210 */ /* 0x000fe20007ffe0ff */
[----:B------:R-:W2:Y:S04]  /*0790*/  LDG.E R19, desc[UR6][R2.64] ;  /* 0x0000000602137981 */ /* 0x000ea8000c1e1900 */
[----:B0-----:R-:W-:Y:S02]  /*07a0*/  IMAD.WIDE R6, R9, 0x4, R6 ;  /* 0x0000000409067825 */ /* 0x001fe400078e0206 */
[----:B------:R-:W0:Y:S03]  /*07b0*/  LDC.64 R8, c[0x0][0x380] ;  /* 0x0000e000ff087b82 */ /* 0x000e260000000a00 */
[----:B------:R-:W0:Y:S02]  /*07c0*/  LDG.E R11, desc[UR6][R6.64] ;  /* 0x00000006060b7981 */ /* 0x000e24000c1e1900 */
[----:B0-----:R-:W-:-:S05]  /*07d0*/  IMAD.WIDE R10, R11, 0x4, R8 ;  /* 0x000000040b0a7825 */ /* 0x001fca00078e0208 */
[----:B--2---:R0:W-:Y:S04]  /*07e0*/  STG.E desc[UR6][R10.64], R19 ;  /* 0x000000130a007986 */ /* 0x0041e8000c101906 */
[----:B------:R-:W2:Y:S02]  /*07f0*/  LDG.E R13, desc[UR6][R6.64+0x4] ;  /* 0x00000406060d7981 */ /* 0x000ea4000c1e1900 */
[----:B--2---:R-:W-:-:S05]  /*0800*/  IMAD.WIDE R12, R13, 0x4, R8 ;  /* 0x000000040d0c7825 */ /* 0x004fca00078e0208 */
[----:B------:R1:W-:Y:S04]  /*0810*/  STG.E desc[UR6][R12.64], R19 ;  /* 0x000000130c007986 */ /* 0x0003e8000c101906 */
[----:B------:R-:W2:Y:S04]  /*0820*/  LDG.E R15, desc[UR6][R6.64+0x8] ;  /* 0x00000806060f7981 */ /* 0x000ea8000c1e1900 */
[----:B------:R-:W3:Y:S01]  /*0830*/  LDG.E R21, desc[UR6][R2.64] ;  /* 0x0000000602157981 */ /* 0x000ee2000c1e1900 */
[----:B--2---:R-:W-:-:S05]  /*0840*/  IMAD.WIDE R14, R15, 0x4, R8 ;  /* 0x000000040f0e7825 */ /* 0x004fca00078e0208 */
[----:B---3--:R2:W-:Y:S04]  /*0850*/  STG.E desc[UR6][R14.64], R21 ;  /* 0x000000150e007986 */ /* 0x0085e8000c101906 */
[----:B------:R-:W3:Y:S02]  /*0860*/  LDG.E R17, desc[UR6][R6.64+0xc] ;  /* 0x00000c0606117981 */ /* 0x000ee4000c1e1900 */
[----:B---3--:R-:W-:-:S05]  /*0870*/  IMAD.WIDE R16, R17, 0x4, R8 ;  /* 0x0000000411107825 */ /* 0x008fca00078e0208 */
[----:B------:R3:W-:Y:S04]  /*0880*/  STG.E desc[UR6][R16.64], R21 ;  /* 0x0000001510007986 */ /* 0x0007e8000c101906 */
[----:B0-----:R-:W4:Y:S04]  /*0890*/  LDG.E R11, desc[UR6][R6.64+0x10] ;  /* 0x00001006060b7981 */ /* 0x001f28000c1e1900 */
[----:B------:R-:W5:Y:S01]  /*08a0*/  LDG.E R23, desc[UR6][R2.64] ;  /* 0x0000000602177981 */ /* 0x000f62000c1e1900 */
[----:B----4-:R-:W-:-:S05]  /*08b0*/  IMAD.WIDE R10, R11, 0x4, R8 ;  /* 0x000000040b0a7825 */ /* 0x010fca00078e0208 */
[----:B-----5:R4:W-:Y:S04]  /*08c0*/  STG.E desc[UR6][R10.64], R23 ;  /* 0x000000170a007986 */ /* 0x0209e8000c101906 */
[----:B-1----:R-:W5:Y:S02]  /*08d0*/  LDG.E R13, desc[UR6][R6.64+0x14] ;  /* 0x00001406060d7981 */ /* 0x002f64000c1e1900 */
[----:B-----5:R-:W-:-:S05]  /*08e0*/  IMAD.WIDE R12, R13, 0x4, R8 ;  /* 0x000000040d0c7825 */ /* 0x020fca00078e0208 */
[----:B------:R4:W-:Y:S04]  /*08f0*/  STG.E desc[UR6][R12.64], R23 ;  /* 0x000000170c007986 */ /* 0x0009e8000c101906 */
[----:B--2---:R-:W2:Y:S04]  /*0900*/  LDG.E R15, desc[UR6][R6.64+0x18] ;  /* 0x00001806060f7981 */ /* 0x004ea8000c1e1900 */
[----:B------:R-:W5:Y:S01]  /*0910*/  LDG.E R19, desc[UR6][R2.64] ;  /* 0x0000000602137981 */ /* 0x000f62000c1e1900 */
[----:B--2---:R-:W-:-:S05]  /*0920*/  IMAD.WIDE R14, R15, 0x4, R8 ;  /* 0x000000040f0e7825 */ /* 0x004fca00078e0208 */
[----:B-----5:R4:W-:Y:S04]  /*0930*/  STG.E desc[UR6][R14.64], R19 ;  /* 0x000000130e007986 */ /* 0x0209e8000c101906 */
[----:B---3--:R-:W2:Y:S01]  /*0940*/  LDG.E R17, desc[UR6][R6.64+0x1c] ;  /* 0x00001c0606117981 */ /* 0x008ea2000c1e1900 */
[----:B------:R-:W-:Y:S02]  /*0950*/  VIADD R5, R5, 0x8 ;  /* 0x0000000805057836 */ /* 0x000fe40000000000 */
[----:B--2---:R-:W-:-:S05]  /*0960*/  IMAD.WIDE R8, R17, 0x4, R8 ;  /* 0x0000000411087825 */ /* 0x004fca00078e0208 */
[----:B------:R4:W-:Y:S02]  /*0970*/  STG.E desc[UR6][R8.64], R19 ;  /* 0x0000001308007986 */ /* 0x0009e4000c101906 */
.L_x_49:
[----:B------:R-:W-:Y:S05]  /*0980*/  @!P1 EXIT ;  /* 0x000000000000994d */ /* 0x000fea0003800000 */
[----:B------:R-:W-:Y:S02]  /*0990*/  ISETP.GE.U32.AND P0, PT, R18, 0x4, PT ;  /* 0x000000041200780c */ /* 0x000fe40003f06070 */
[----:B------:R-:W-:-:S04]  /*09a0*/  LOP3.LUT R4, R4, 0x3, RZ, 0xc0, !PT ;  /* 0x0000000304047812 */ /* 0x000fc800078ec0ff */
[----:B------:R-:W-:-:S07]  /*09b0*/  ISETP.NE.AND P1, PT, R4, RZ, PT ;  /* 0x000000ff0400720c */ /* 0x000fce0003f25270 */
[----:B------:R-:W-:Y:S06]  /*09c0*/  @!P0 BRA `(.L_x_50) ;  /* 0x00000000004c8947 */ /* 0x000fec0003800000 */
[----:B0-----:R-:W0:Y:S01]  /*09d0*/  LDC.64 R6, c[0x0][0x390] ;  /* 0x0000e400ff067b82 */ /* 0x001e220000000a00 */
[----:B----4-:R-:W-:Y:S01]  /*09e0*/  IADD3 R15, PT, PT, R0, R5, RZ ;  /* 0x00000005000f7210 */ /* 0x010fe20007ffe0ff */
        /* <DEDUP_REMOVED lines=13> */
[----:B------:R-:W2:Y:S01]  /*0ac0*/  LDG.E R21, desc[UR6][R14.64+0xc] ;  /* 0x00000c060e157981 */ /* 0x000ea2000c1e1900 */
[----:B------:R-:W-:Y:S01]  /*0ad0*/  IADD3 R5, PT, PT, R5, 0x4, RZ ;  /* 0x0000000405057810 */ /* 0x000fe20007ffe0ff */
[----:B--2---:R-:W-:-:S05]  /*0ae0*/  IMAD.WIDE R6, R21, 0x4, R6 ;  /* 0x0000000415067825 */ /* 0x004fca00078e0206 */
[----:B------:R1:W-:Y:S02]  /*0af0*/  STG.E desc[UR6][R6.64], R19 ;  /* 0x0000001306007986 */ /* 0x0003e4000c101906 */
.L_x_50:
[----:B------:R-:W-:Y:S05]  /*0b00*/  @!P1 EXIT ;  /* 0x000000000000994d */ /* 0x000fea0003800000 */
[----:B-1--4-:R1:W5:Y:S01]  /*0b10*/  LDG.E R11, desc[UR6][R2.64] ;  /* 0x00000006020b7981 */ /* 0x012362000c1e1900 */
[----:B------:R-:W2:Y:S01]  /*0b20*/  LDC.64 R8, c[0x0][0x380] ;  /* 0x0000e000ff087b82 */ /* 0x000ea20000000a00 */
[----:B0-----:R-:W-:Y:S02]  /*0b30*/  IADD3 R13, PT, PT, R0, R5, RZ ;  /* 0x00000005000d7210 */ /* 0x001fe40007ffe0ff */
[----:B------:R-:W-:-:S05]  /*0b40*/  IADD3 R0, PT, PT, -R4, RZ, RZ ;  /* 0x000000ff04007210 */ /* 0x000fca0007ffe1ff */
[----:B------:R-:W0:Y:S02]  /*0b50*/  LDC.64 R6, c[0x0][0x390] ;  /* 0x0000e400ff067b82 */ /* 0x000e240000000a00 */
.L_x_51:
[----:B01----:R-:W-:-:S06]  /*0b60*/  IMAD.WIDE R2, R13, 0x4, R6 ;  /* 0x000000040d027825 */ /* 0x003fcc00078e0206 */
[----:B------:R-:W2:Y:S01]  /*0b70*/  LDG.E R3, desc[UR6][R2.64] ;  /* 0x0000000602037981 */ /* 0x000ea2000c1e1900 */
[----:B------:R-:W-:Y:S02]  /*0b80*/  IADD3 R0, PT, PT, R0, 0x1, RZ ;  /* 0x0000000100007810 */ /* 0x000fe40007ffe0ff */
[----:B------:R-:W-:Y:S02]  /*0b90*/  IADD3 R13, PT, PT, R13, 0x1, RZ ;  /* 0x000000010d0d7810 */ /* 0x000fe40007ffe0ff */
[----:B------:R-:W-:Y:S01]  /*0ba0*/  ISETP.NE.AND P0, PT, R0, RZ, PT ;  /* 0x000000ff0000720c */ /* 0x000fe20003f05270 */
[----:B--23--:R-:W-:-:S05]  /*0bb0*/  IMAD.WIDE R4, R3, 0x4, R8 ;  /* 0x0000000403047825 */ /* 0x00cfca00078e0208 */
[----:B-----5:R3:W-:Y:S07]  /*0bc0*/  STG.E desc[UR6][R4.64], R11 ;  /* 0x0000000b04007986 */ /* 0x0207ee000c101906 */
[----:B------:R-:W-:Y:S05]  /*0bd0*/  @P0 BRA `(.L_x_51) ;  /* 0xfffffffc00e00947 */ /* 0x000fea000383ffff */
[----:B------:R-:W-:Y:S05]  /*0be0*/  EXIT ;  /* 0x000000000000794d */ /* 0x000fea0003800000 */
.L_x_52:
        /* <DEDUP_REMOVED lines=9> */
.L_x_58:


//--------------------- .nv.shared.reserved.0     --------------------------
	.section	.nv.shared.reserved.0,"aw",@nobits
	.weak		__nv_reservedSMEM_offset_0_alias
	.size		__nv_reservedSMEM_offset_0_alias, 0, 64
	.other		__nv_reservedSMEM_offset_0_alias,@"STO_CUDA_RESERVED_SHARED STV_DEFAULT"
__nv_reservedSMEM_offset_0_alias:
	.zero		0
	.zero		64


//--------------------- .nv.constant0._Z15ComputeSyndromePiS_ii --------------------------
	.section	.nv.constant0._Z15ComputeSyndromePiS_ii,"a",@progbits
	.sectionflags	@""
	.align	4
.nv.constant0._Z15ComputeSyndromePiS_ii:
	.zero		920


//--------------------- .nv.constant0._Z6APP_GBPiS_S_S_ii --------------------------
	.section	.nv.constant0._Z6APP_GBPiS_S_S_ii,"a",@progbits
	.sectionflags	@""
	.align	4
.nv.constant0._Z6APP_GBPiS_S_S_ii:
	.zero		936


//--------------------- .nv.constant0._Z11CheckPassGBPiS_ii --------------------------
	.section	.nv.constant0._Z11CheckPassGBPiS_ii,"a",@progbits
	.sectionflags	@""
	.align	4
.nv.constant0._Z11CheckPassGBPiS_ii:
	.zero		920


//--------------------- .nv.constant0._Z11DataPassGB2PiS_S_S_iii --------------------------
	.section	.nv.constant0._Z11DataPassGB2PiS_S_S_iii,"a",@progbits
	.sectionflags	@""
	.align	4
.nv.constant0._Z11DataPassGB2PiS_S_S_iii:
	.zero		940


//--------------------- .nv.constant0._Z10DataPassGBPiS_S_S_ii --------------------------
	.section	.nv.constant0._Z10DataPassGBPiS_S_S_ii,"a",@progbits
	.sectionflags	@""
	.align	4
.nv.constant0._Z10DataPassGBPiS_S_S_ii:
	.zero		936


//--------------------- .nv.constant0._Z15DataPassGBIter0PiS_S_ii --------------------------
	.section	.nv.constant0._Z15DataPassGBIter0PiS_S_ii,"a",@progbits
	.sectionflags	@""
	.align	4
.nv.constant0._Z15DataPassGBIter0PiS_S_ii:
	.zero		928


//--------------------- SYMBOLS --------------------------

	.type		.nv.reservedSmem.offset0,@object
	.size		.nv.reservedSmem.offset0,0x4
